//
// Generated by NVIDIA NVVM Compiler
//
// Compiler Build ID: CL-36424714
// Cuda compilation tools, release 13.0, V13.0.88
// Based on NVVM 20.0.0
//

.version 9.0
.target sm_100
.address_size 64

	// .globl	digitrevorder_kernel
// _ZZ20digitrevorder_kernelE5s_vec has been demoted

.visible .entry digitrevorder_kernel(
	.param .u64 .ptr .align 1 digitrevorder_kernel_param_0,
	.param .u64 .ptr .align 1 digitrevorder_kernel_param_1,
	.param .u64 .ptr .align 1 digitrevorder_kernel_param_2,
	.param .u32 digitrevorder_kernel_param_3,
	.param .u32 digitrevorder_kernel_param_4,
	.param .u32 digitrevorder_kernel_param_5
)
{
	.reg .pred 	%p<13>;
	.reg .b32 	%r<181>;
	.reg .b64 	%rd<13>;
	// demoted variable
	.shared .align 4 .b8 _ZZ20digitrevorder_kernelE5s_vec[128];
	ld.param.u64 	%rd2, [digitrevorder_kernel_param_0];
	ld.param.u64 	%rd3, [digitrevorder_kernel_param_1];
	ld.param.u64 	%rd4, [digitrevorder_kernel_param_2];
	ld.param.u32 	%r43, [digitrevorder_kernel_param_3];
	ld.param.u32 	%r44, [digitrevorder_kernel_param_4];
	mov.u32 	%r161, %tid.x;
	mov.u32 	%r2, %ntid.x;
	mov.u32 	%r45, %ctaid.x;
	mad.lo.s32 	%r3, %r2, %r45, %r161;
	setp.ge.s32 	%p1, %r161, %r44;
	@%p1 bra 	$L__BB0_3;
	cvta.to.global.u64 	%rd1, %rd3;
	mov.u32 	%r48, _ZZ20digitrevorder_kernelE5s_vec;
$L__BB0_2:
	mul.wide.s32 	%rd5, %r161, 4;
	add.s64 	%rd6, %rd1, %rd5;
	ld.global.u32 	%r46, [%rd6];
	shl.b32 	%r47, %r161, 2;
	add.s32 	%r49, %r48, %r47;
	st.shared.u32 	[%r49], %r46;
	add.s32 	%r161, %r161, %r2;
	setp.lt.s32 	%p2, %r161, %r44;
	@%p2 bra 	$L__BB0_2;
$L__BB0_3:
	bar.sync 	0;
	setp.ge.s32 	%p3, %r3, %r43;
	@%p3 bra 	$L__BB0_17;
	setp.lt.s32 	%p4, %r44, 1;
	mov.b32 	%r180, 0;
	@%p4 bra 	$L__BB0_16;
	cvta.to.global.u64 	%rd7, %rd2;
	mul.wide.s32 	%rd8, %r3, 4;
	add.s64 	%rd9, %rd7, %rd8;
	ld.global.u32 	%r170, [%rd9];
	and.b32  	%r7, %r44, 7;
	setp.lt.u32 	%p5, %r44, 8;
	mov.b32 	%r180, 0;
	mov.u32 	%r169, %r44;
	@%p5 bra 	$L__BB0_8;
	and.b32  	%r55, %r44, 2147483640;
	neg.s32 	%r164, %r55;
	shl.b32 	%r56, %r44, 2;
	mov.u32 	%r57, _ZZ20digitrevorder_kernelE5s_vec;
	add.s32 	%r58, %r56, %r57;
	add.s32 	%r162, %r58, -16;
	add.s32 	%r163, %r57, 16;
	mov.b32 	%r180, 0;
	mov.u32 	%r169, %r44;
$L__BB0_7:
	.pragma "nounroll";
	ld.shared.u32 	%r59, [%r162+12];
	div.s32 	%r60, %r170, %r59;
	ld.shared.u32 	%r61, [%r163+-16];
	mad.lo.s32 	%r62, %r61, %r60, %r180;
	mul.lo.s32 	%r63, %r59, %r60;
	sub.s32 	%r64, %r170, %r63;
	ld.shared.u32 	%r65, [%r162+8];
	div.s32 	%r66, %r64, %r65;
	ld.shared.u32 	%r67, [%r163+-12];
	mad.lo.s32 	%r68, %r67, %r66, %r62;
	mul.lo.s32 	%r69, %r65, %r66;
	sub.s32 	%r70, %r64, %r69;
	ld.shared.u32 	%r71, [%r162+4];
	div.s32 	%r72, %r70, %r71;
	ld.shared.u32 	%r73, [%r163+-8];
	mad.lo.s32 	%r74, %r73, %r72, %r68;
	mul.lo.s32 	%r75, %r71, %r72;
	sub.s32 	%r76, %r70, %r75;
	ld.shared.u32 	%r77, [%r162];
	div.s32 	%r78, %r76, %r77;
	ld.shared.u32 	%r79, [%r163+-4];
	mad.lo.s32 	%r80, %r79, %r78, %r74;
	mul.lo.s32 	%r81, %r77, %r78;
	sub.s32 	%r82, %r76, %r81;
	ld.shared.u32 	%r83, [%r162+-4];
	div.s32 	%r84, %r82, %r83;
	ld.shared.u32 	%r85, [%r163];
	mad.lo.s32 	%r86, %r85, %r84, %r80;
	mul.lo.s32 	%r87, %r83, %r84;
	sub.s32 	%r88, %r82, %r87;
	ld.shared.u32 	%r89, [%r162+-8];
	div.s32 	%r90, %r88, %r89;
	ld.shared.u32 	%r91, [%r163+4];
	mad.lo.s32 	%r92, %r91, %r90, %r86;
	mul.lo.s32 	%r93, %r89, %r90;
	sub.s32 	%r94, %r88, %r93;
	ld.shared.u32 	%r95, [%r162+-12];
	div.s32 	%r96, %r94, %r95;
	ld.shared.u32 	%r97, [%r163+8];
	mad.lo.s32 	%r98, %r97, %r96, %r92;
	mul.lo.s32 	%r99, %r95, %r96;
	sub.s32 	%r100, %r94, %r99;
	add.s32 	%r169, %r169, -8;
	ld.shared.u32 	%r101, [%r162+-16];
	div.s32 	%r102, %r100, %r101;
	ld.shared.u32 	%r103, [%r163+12];
	mad.lo.s32 	%r180, %r103, %r102, %r98;
	mul.lo.s32 	%r104, %r101, %r102;
	sub.s32 	%r170, %r100, %r104;
	add.s32 	%r164, %r164, 8;
	add.s32 	%r163, %r163, 32;
	add.s32 	%r162, %r162, -32;
	setp.ne.s32 	%p6, %r164, 0;
	@%p6 bra 	$L__BB0_7;
$L__BB0_8:
	setp.eq.s32 	%p7, %r7, 0;
	@%p7 bra 	$L__BB0_16;
	and.b32  	%r26, %r44, 3;
	setp.lt.u32 	%p8, %r7, 4;
	@%p8 bra 	$L__BB0_11;
	shl.b32 	%r106, %r169, 2;
	mov.u32 	%r107, _ZZ20digitrevorder_kernelE5s_vec;
	add.s32 	%r108, %r107, %r106;
	ld.shared.u32 	%r109, [%r108+-4];
	div.s32 	%r110, %r170, %r109;
	sub.s32 	%r111, %r44, %r169;
	shl.b32 	%r112, %r111, 2;
	add.s32 	%r113, %r107, %r112;
	ld.shared.u32 	%r114, [%r113];
	mad.lo.s32 	%r115, %r114, %r110, %r180;
	mul.lo.s32 	%r116, %r109, %r110;
	sub.s32 	%r117, %r170, %r116;
	ld.shared.u32 	%r118, [%r108+-8];
	div.s32 	%r119, %r117, %r118;
	ld.shared.u32 	%r120, [%r113+4];
	mad.lo.s32 	%r121, %r120, %r119, %r115;
	mul.lo.s32 	%r122, %r118, %r119;
	sub.s32 	%r123, %r117, %r122;
	ld.shared.u32 	%r124, [%r108+-12];
	div.s32 	%r125, %r123, %r124;
	ld.shared.u32 	%r126, [%r113+8];
	mad.lo.s32 	%r127, %r126, %r125, %r121;
	mul.lo.s32 	%r128, %r124, %r125;
	sub.s32 	%r129, %r123, %r128;
	add.s32 	%r169, %r169, -4;
	ld.shared.u32 	%r130, [%r108+-16];
	div.s32 	%r131, %r129, %r130;
	ld.shared.u32 	%r132, [%r113+12];
	mad.lo.s32 	%r180, %r132, %r131, %r127;
	mul.lo.s32 	%r133, %r130, %r131;
	sub.s32 	%r170, %r129, %r133;
$L__BB0_11:
	setp.eq.s32 	%p9, %r26, 0;
	@%p9 bra 	$L__BB0_16;
	setp.eq.s32 	%p10, %r26, 1;
	@%p10 bra 	$L__BB0_14;
	shl.b32 	%r135, %r169, 2;
	mov.u32 	%r136, _ZZ20digitrevorder_kernelE5s_vec;
	add.s32 	%r137, %r136, %r135;
	ld.shared.u32 	%r138, [%r137+-4];
	div.s32 	%r139, %r170, %r138;
	sub.s32 	%r140, %r44, %r169;
	shl.b32 	%r141, %r140, 2;
	add.s32 	%r142, %r136, %r141;
	ld.shared.u32 	%r143, [%r142];
	mad.lo.s32 	%r144, %r143, %r139, %r180;
	mul.lo.s32 	%r145, %r138, %r139;
	sub.s32 	%r146, %r170, %r145;
	add.s32 	%r169, %r169, -2;
	ld.shared.u32 	%r147, [%r137+-8];
	div.s32 	%r148, %r146, %r147;
	ld.shared.u32 	%r149, [%r142+4];
	mad.lo.s32 	%r180, %r149, %r148, %r144;
	mul.lo.s32 	%r150, %r147, %r148;
	sub.s32 	%r170, %r146, %r150;
$L__BB0_14:
	and.b32  	%r151, %r44, 1;
	setp.eq.b32 	%p11, %r151, 1;
	not.pred 	%p12, %p11;
	@%p12 bra 	$L__BB0_16;
	shl.b32 	%r152, %r169, 2;
	mov.u32 	%r153, _ZZ20digitrevorder_kernelE5s_vec;
	add.s32 	%r154, %r153, %r152;
	ld.shared.u32 	%r155, [%r154+-4];
	div.s32 	%r156, %r170, %r155;
	sub.s32 	%r157, %r44, %r169;
	shl.b32 	%r158, %r157, 2;
	add.s32 	%r159, %r153, %r158;
	ld.shared.u32 	%r160, [%r159];
	mad.lo.s32 	%r180, %r160, %r156, %r180;
$L__BB0_16:
	cvta.to.global.u64 	%rd10, %rd4;
	mul.wide.s32 	%rd11, %r3, 4;
	add.s64 	%rd12, %rd10, %rd11;
	st.global.u32 	[%rd12], %r180;
$L__BB0_17:
	ret;

}


// ===== COMPILED SASS (sm_100) =====

	.target	sm_100

	.elftype	@"ET_EXEC"


//--------------------- .note.nv.tkinfo           --------------------------
	.section	.note.nv.tkinfo,"",@"SHT_NOTE"
	.sectionflags	@"SHF_NOTE_NV_TKINFO"
	.tkinfo
        /*0018*/ 	.word	0x00000002
        /*0030*/ 	.string	""
        /*0030*/ 	.string	"ptxas"
        /*0030*/ 	.string	"Cuda compilation tools, release 13.0, V13.0.88"
        /*0030*/ 	.string	"Build cuda_13.0.r13.0/compiler.36424714_0"
        /*0030*/ 	.string	"-arch sm_100 -m 64 "



//--------------------- .note.nv.cuinfo           --------------------------
	.section	.note.nv.cuinfo,"",@"SHT_NOTE"
	.sectionflags	@"SHF_NOTE_NV_CUINFO"
        /*0018*/ 	.short	0x0002
        /*001a*/ 	.short	0x0064
        /*001c*/ 	.short	0x0082
	.zero		2


//--------------------- .nv.info                  --------------------------
	.section	.nv.info,"",@"SHT_CUDA_INFO"
	.align	4


	//----- nvinfo : EIATTR_REGCOUNT
	.align		4
        /*0000*/ 	.byte	0x04, 0x2f
        /*0002*/ 	.short	(.L_1 - .L_0)
	.align		4
.L_0:
        /*0004*/ 	.word	index@(digitrevorder_kernel)
        /*0008*/ 	.word	0x0000001a


	//----- nvinfo : EIATTR_FRAME_SIZE
	.align		4
.L_1:
        /*000c*/ 	.byte	0x04, 0x11
        /*000e*/ 	.short	(.L_3 - .L_2)
	.align		4
.L_2:
        /*0010*/ 	.word	index@(digitrevorder_kernel)
        /*0014*/ 	.word	0x00000000


	//----- nvinfo : EIATTR_MIN_STACK_SIZE
	.align		4
.L_3:
        /*0018*/ 	.byte	0x04, 0x12
        /*001a*/ 	.short	(.L_5 - .L_4)
	.align		4
.L_4:
        /*001c*/ 	.word	index@(digitrevorder_kernel)
        /*0020*/ 	.word	0x00000000
.L_5:


//--------------------- .nv.compat                --------------------------
	.section	.nv.compat,"",@"SHT_CUDA_COMPAT_INFO"
	.align	4
        /*0000*/ 	.byte	0x02, 0x09, 0x00, 0x00, 0x02, 0x02, 0x01, 0x00, 0x02, 0x05, 0x05, 0x00, 0x03, 0x07, 0x01, 0x01
        /*0010*/ 	.byte	0x02, 0x03, 0x00, 0x00, 0x02, 0x06, 0x01, 0x00, 0x04, 0x0b, 0x08, 0x00, 0x09, 0x00, 0x00, 0x00
        /*0020*/ 	.byte	0x00, 0x00, 0x00, 0x00


//--------------------- .nv.info.digitrevorder_kernel --------------------------
	.section	.nv.info.digitrevorder_kernel,"",@"SHT_CUDA_INFO"
	.sectionflags	@""
	.align	4


	//----- nvinfo : EIATTR_CUDA_API_VERSION
	.align		4
        /*0000*/ 	.byte	0x04, 0x37
        /*0002*/ 	.short	(.L_7 - .L_6)
.L_6:
        /*0004*/ 	.word	0x00000082


	//----- nvinfo : EIATTR_KPARAM_INFO
	.align		4
.L_7:
        /*0008*/ 	.byte	0x04, 0x17
        /*000a*/ 	.short	(.L_9 - .L_8)
.L_8:
        /*000c*/ 	.word	0x00000000
        /*0010*/ 	.short	0x0005
        /*0012*/ 	.short	0x0020
        /*0014*/ 	.byte	0x00, 0xf0, 0x11, 0x00


	//----- nvinfo : EIATTR_KPARAM_INFO
	.align		4
.L_9:
        /*0018*/ 	.byte	0x04, 0x17
        /*001a*/ 	.short	(.L_11 - .L_10)
.L_10:
        /*001c*/ 	.word	0x00000000
        /*0020*/ 	.short	0x0004
        /*0022*/ 	.short	0x001c
        /*0024*/ 	.byte	0x00, 0xf0, 0x11, 0x00


	//----- nvinfo : EIATTR_KPARAM_INFO
	.align		4
.L_11:
        /*0028*/ 	.byte	0x04, 0x17
        /*002a*/ 	.short	(.L_13 - .L_12)
.L_12:
        /*002c*/ 	.word	0x00000000
        /*0030*/ 	.short	0x0003
        /*0032*/ 	.short	0x0018
        /*0034*/ 	.byte	0x00, 0xf0, 0x11, 0x00


	//----- nvinfo : EIATTR_KPARAM_INFO
	.align		4
.L_13:
        /*0038*/ 	.byte	0x04, 0x17
        /*003a*/ 	.short	(.L_15 - .L_14)
.L_14:
        /*003c*/ 	.word	0x00000000
        /*0040*/ 	.short	0x0002
        /*0042*/ 	.short	0x0010
        /*0044*/ 	.byte	0x00, 0xf5, 0x21, 0x00


	//----- nvinfo : EIATTR_KPARAM_INFO
	.align		4
.L_15:
        /*0048*/ 	.byte	0x04, 0x17
        /*004a*/ 	.short	(.L_17 - .L_16)
.L_16:
        /*004c*/ 	.word	0x00000000
        /*0050*/ 	.short	0x0001
        /*0052*/ 	.short	0x0008
        /*0054*/ 	.byte	0x00, 0xf5, 0x21, 0x00


	//----- nvinfo : EIATTR_KPARAM_INFO
	.align		4
.L_17:
        /*0058*/ 	.byte	0x04, 0x17
        /*005a*/ 	.short	(.L_19 - .L_18)
.L_18:
        /*005c*/ 	.word	0x00000000
        /*0060*/ 	.short	0x0000
        /*0062*/ 	.short	0x0000
        /*0064*/ 	.byte	0x00, 0xf5, 0x21, 0x00


	//----- nvinfo : EIATTR_SPARSE_MMA_MASK
	.align		4
.L_19:
        /*0068*/ 	.byte	0x03, 0x50
        /*006a*/ 	.short	0x0000


	//----- nvinfo : EIATTR_MAXREG_COUNT
	.align		4
        /*006c*/ 	.byte	0x03, 0x1b
        /*006e*/ 	.short	0x00ff


	//----- nvinfo : EIATTR_NUM_BARRIERS
	.align		4
        /*0070*/ 	.byte	0x02, 0x4c
        /*0072*/ 	.byte	0x01
	.zero		1


	//----- nvinfo : EIATTR_MERCURY_ISA_VERSION
	.align		4
        /*0074*/ 	.byte	0x03, 0x5f
        /*0076*/ 	.short	0x0101


	//----- nvinfo : EIATTR_VRC_CTA_INIT_COUNT
	.align		4
        /*0078*/ 	.byte	0x02, 0x4a
	.zero		1
	.zero		1


	//----- nvinfo : EIATTR_EXIT_INSTR_OFFSETS
	.align		4
        /*007c*/ 	.byte	0x04, 0x1c
        /*007e*/ 	.short	(.L_21 - .L_20)


	//   ....[0]....
.L_20:
        /*0080*/ 	.word	0x000001a0


	//   ....[1]....
        /*0084*/ 	.word	0x00002210


	//----- nvinfo : EIATTR_CRS_STACK_SIZE
	.align		4
.L_21:
        /*0088*/ 	.byte	0x04, 0x1e
        /*008a*/ 	.short	(.L_23 - .L_22)
.L_22:
        /*008c*/ 	.word	0x00000000


	//----- nvinfo : EIATTR_CBANK_PARAM_SIZE
	.align		4
.L_23:
        /*0090*/ 	.byte	0x03, 0x19
        /*0092*/ 	.short	0x0024


	//----- nvinfo : EIATTR_PARAM_CBANK
	.align		4
        /*0094*/ 	.byte	0x04, 0x0a
        /*0096*/ 	.short	(.L_25 - .L_24)
	.align		4
.L_24:
        /*0098*/ 	.word	index@(.nv.constant0.digitrevorder_kernel)
        /*009c*/ 	.short	0x0380
        /*009e*/ 	.short	0x0024


	//----- nvinfo : EIATTR_SW_WAR
	.align		4
.L_25:
        /*00a0*/ 	.byte	0x04, 0x36
        /*00a2*/ 	.short	(.L_27 - .L_26)
.L_26:
        /*00a4*/ 	.word	0x00000008
.L_27:


//--------------------- .nv.callgraph             --------------------------
	.section	.nv.callgraph,"",@"SHT_CUDA_CALLGRAPH"
	.align	4
	.sectionentsize	8
	.align		4
        /*0000*/ 	.word	0x00000000
	.align		4
        /*0004*/ 	.word	0xffffffff
	.align		4
        /*0008*/ 	.word	0x00000000
	.align		4
        /*000c*/ 	.word	0xfffffffe
	.align		4
        /*0010*/ 	.word	0x00000000
	.align		4
        /*0014*/ 	.word	0xfffffffd
	.align		4
        /*0018*/ 	.word	0x00000000
	.align		4
        /*001c*/ 	.word	0xfffffffc


//--------------------- .text.digitrevorder_kernel --------------------------
	.section	.text.digitrevorder_kernel,"ax",@progbits
	.align	128
        .global         digitrevorder_kernel
        .type           digitrevorder_kernel,@function
        .size           digitrevorder_kernel,(.L_x_9 - digitrevorder_kernel)
        .other          digitrevorder_kernel,@"STO_CUDA_ENTRY STV_DEFAULT"
digitrevorder_kernel:
.text.digitrevorder_kernel:
[----:B------:R-:W-:Y:S01]  /*0000*/  LDC R1, c[0x0][0x37c] ;  /* 0x0000df00ff017b82 */ /* 0x000fe20000000800 */
[----:B------:R-:W0:Y:S01]  /*0010*/  S2R R6, SR_TID.X ;  /* 0x0000000000067919 */ /* 0x000e220000002100 */
[----:B------:R-:W0:Y:S01]  /*0020*/  LDCU UR12, c[0x0][0x39c] ;  /* 0x00007380ff0c77ac */ /* 0x000e220008000800 */
[----:B------:R-:W-:Y:S01]  /*0030*/  BSSY.RECONVERGENT B0, `(.L_x_0) ;  /* 0x0000012000007945 */ /* 0x000fe20003800200 */
[----:B------:R-:W1:Y:S01]  /*0040*/  S2R R11, SR_CTAID.X ;  /* 0x00000000000b7919 */ /* 0x000e620000002500 */
[----:B------:R-:W2:Y:S01]  /*0050*/  LDCU.64 UR10, c[0x0][0x358] ;  /* 0x00006b00ff0a77ac */ /* 0x000ea20008000a00 */
[----:B------:R-:W3:Y:S01]  /*0060*/  LDCU UR4, c[0x0][0x360] ;  /* 0x00006c00ff0477ac */ /* 0x000ee20008000800 */
[----:B0-----:R-:W-:-:S13]  /*0070*/  ISETP.GE.AND P0, PT, R6, UR12, PT ;  /* 0x0000000c06007c0c */ /* 0x001fda000bf06270 */
[----:B-123--:R-:W-:Y:S05]  /*0080*/  @P0 BRA `(.L_x_1) ;  /* 0x0000000000300947 */ /* 0x00efea0003800000 */
[----:B------:R-:W0:Y:S01]  /*0090*/  S2R R3, SR_CgaCtaId ;  /* 0x0000000000037919 */ /* 0x000e220000008800 */
[----:B------:R-:W1:Y:S01]  /*00a0*/  LDC.64 R4, c[0x0][0x388] ;  /* 0x0000e200ff047b82 */ /* 0x000e620000000a00 */
[----:B------:R-:W-:Y:S01]  /*00b0*/  MOV R0, 0x400 ;  /* 0x0000040000007802 */ /* 0x000fe20000000f00 */
[----:B------:R-:W-:-:S03]  /*00c0*/  IMAD.MOV.U32 R7, RZ, RZ, R6 ;  /* 0x000000ffff077224 */ /* 0x000fc600078e0006 */
[----:B0-----:R-:W-:-:S07]  /*00d0*/  LEA R0, R3, R0, 0x18 ;  /* 0x0000000003007211 */ /* 0x001fce00078ec0ff */
.L_x_2:
[----:B01----:R-:W-:-:S06]  /*00e0*/  IMAD.WIDE R2, R7, 0x4, R4 ;  /* 0x0000000407027825 */ /* 0x003fcc00078e0204 */
[----:B------:R-:W2:Y:S01]  /*00f0*/  LDG.E R2, desc[UR10][R2.64] ;  /* 0x0000000a02027981 */ /* 0x000ea2000c1e1900 */
[C---:B------:R-:W-:Y:S01]  /*0100*/  IMAD R9, R7.reuse, 0x4, R0 ;  /* 0x0000000407097824 */ /* 0x040fe200078e0200 */
[----:B------:R-:W-:-:S04]  /*0110*/  IADD3 R7, PT, PT, R7, UR4, RZ ;  /* 0x0000000407077c10 */ /* 0x000fc8000fffe0ff */
[----:B------:R-:W-:Y:S01]  /*0120*/  ISETP.GE.AND P0, PT, R7, UR12, PT ;  /* 0x0000000c07007c0c */ /* 0x000fe2000bf06270 */
[----:B--2---:R0:W-:-:S12]  /*0130*/  STS [R9], R2 ;  /* 0x0000000209007388 */ /* 0x0041d80000000800 */
[----:B------:R-:W-:Y:S05]  /*0140*/  @!P0 BRA `(.L_x_2) ;  /* 0xfffffffc00e48947 */ /* 0x000fea000383ffff */
.L_x_1:
[----:B------:R-:W-:Y:S05]  /*0150*/  BSYNC.RECONVERGENT B0 ;  /* 0x0000000000007941 */ /* 0x000fea0003800200 */
.L_x_0:
[----:B------:R-:W1:Y:S01]  /*0160*/  LDCU UR5, c[0x0][0x398] ;  /* 0x00007300ff0577ac */ /* 0x000e620008000800 */
[----:B------:R-:W-:Y:S01]  /*0170*/  IMAD R0, R11, UR4, R6 ;  /* 0x000000040b007c24 */ /* 0x000fe2000f8e0206 */
[----:B------:R-:W-:Y:S04]  /*0180*/  BAR.SYNC.DEFER_BLOCKING 0x0 ;  /* 0x0000000000007b1d */ /* 0x000fe80000010000 */
[----:B-1----:R-:W-:-:S13]  /*0190*/  ISETP.GE.AND P0, PT, R0, UR5, PT ;  /* 0x0000000500007c0c */ /* 0x002fda000bf06270 */
[----:B------:R-:W-:Y:S05]  /*01a0*/  @P0 EXIT ;  /* 0x000000000000094d */ /* 0x000fea0003800000 */
[----:B------:R-:W-:Y:S01]  /*01b0*/  UISETP.GE.AND UP0, UPT, UR12, 0x1, UPT ;  /* 0x000000010c00788c */ /* 0x000fe2000bf06270 */
[----:B------:R-:W-:-:S08]  /*01c0*/  IMAD.MOV.U32 R3, RZ, RZ, RZ ;  /* 0x000000ffff037224 */ /* 0x000fd000078e00ff */
[----:B------:R-:W-:Y:S05]  /*01d0*/  BRA.U !UP0, `(.L_x_3) ;  /* 0x0000002108007547 */ /* 0x000fea000b800000 */
[----:B------:R-:W1:Y:S02]  /*01e0*/  LDC.64 R4, c[0x0][0x380] ;  /* 0x0000e000ff047b82 */ /* 0x000e640000000a00 */
[----:B-1----:R-:W-:-:S06]  /*01f0*/  IMAD.WIDE R4, R0, 0x4, R4 ;  /* 0x0000000400047825 */ /* 0x002fcc00078e0204 */
[----:B------:R1:W5:Y:S01]  /*0200*/  LDG.E R5, desc[UR10][R4.64] ;  /* 0x0000000a04057981 */ /* 0x000362000c1e1900 */
[----:B------:R-:W2:Y:S01]  /*0210*/  LDCU UR8, c[0x0][0x39c] ;  /* 0x00007380ff0877ac */ /* 0x000ea20008000800 */
[----:B------:R-:W-:Y:S01]  /*0220*/  IMAD.MOV.U32 R3, RZ, RZ, RZ ;  /* 0x000000ffff037224 */ /* 0x000fe200078e00ff */
[----:B------:R-:W-:Y:S02]  /*0230*/  UISETP.GE.U32.AND UP1, UPT, UR12, 0x8, UPT ;  /* 0x000000080c00788c */ /* 0x000fe4000bf26070 */
[----:B------:R-:W-:-:S04]  /*0240*/  ULOP3.LUT UR9, UR12, 0x7, URZ, 0xc0, !UPT ;  /* 0x000000070c097892 */ /* 0x000fc8000f8ec0ff */
[----:B------:R-:W-:Y:S01]  /*0250*/  UISETP.NE.AND UP0, UPT, UR9, URZ, UPT ;  /* 0x000000ff0900728c */ /* 0x000fe2000bf05270 */
[----:B--2---:R-:W-:Y:S02]  /*0260*/  UMOV UR4, UR8 ;  /* 0x0000000800047c82 */ /* 0x004fe40008000000 */
[----:B-1----:R-:W-:Y:S08]  /*0270*/  BRA.U !UP1, `(.L_x_4) ;  /* 0x0000001109007547 */ /* 0x002ff0000b800000 */
[----:B------:R-:W1:Y:S01]  /*0280*/  S2UR UR5, SR_CgaCtaId ;  /* 0x00000000000579c3 */ /* 0x000e620000008800 */
[----:B------:R-:W-:Y:S01]  /*0290*/  UMOV UR4, 0x400 ;  /* 0x0000040000047882 */ /* 0x000fe20000000000 */
[----:B------:R-:W-:Y:S01]  /*02a0*/  HFMA2 R3, -RZ, RZ, 0, 0 ;  /* 0x00000000ff037431 */ /* 0x000fe200000001ff */
[----:B-1----:R-:W-:Y:S02]  /*02b0*/  ULEA UR7, UR5, UR4, 0x18 ;  /* 0x0000000405077291 */ /* 0x002fe4000f8ec0ff */
[----:B------:R-:W-:Y:S02]  /*02c0*/  ULOP3.LUT UR4, UR12, 0x7ffffff8, URZ, 0xc0, !UPT ;  /* 0x7ffffff80c047892 */ /* 0x000fe4000f8ec0ff */
[----:B------:R-:W-:Y:S02]  /*02d0*/  ULEA UR5, UR12, UR7, 0x2 ;  /* 0x000000070c057291 */ /* 0x000fe4000f8e10ff */
[----:B------:R-:W-:Y:S02]  /*02e0*/  UIADD3 UR6, UPT, UPT, -UR4, URZ, URZ ;  /* 0x000000ff04067290 */ /* 0x000fe4000fffe1ff */
[----:B------:R-:W-:-:S02]  /*02f0*/  UIADD3 UR7, UPT, UPT, UR7, 0x10, URZ ;  /* 0x0000001007077890 */ /* 0x000fc4000fffe0ff */
[----:B------:R-:W-:Y:S01]  /*0300*/  UIADD3 UR5, UPT, UPT, UR5, -0x10, URZ ;  /* 0xfffffff005057890 */ /* 0x000fe2000fffe0ff */
[----:B------:R-:W-:-:S11]  /*0310*/  UMOV UR4, UR8 ;  /* 0x0000000800047c82 */ /* 0x000fd60008000000 */
.L_x_5:
[----:B------:R-:W1:Y:S01]  /*0320*/  LDS R8, [UR5+0xc] ;  /* 0x00000c05ff087984 */ /* 0x000e620008000800 */
[----:B0----5:R-:W-:Y:S01]  /*0330*/  IABS R9, R5 ;  /* 0x0000000500097213 */ /* 0x021fe20000000000 */
[----:B------:R-:W-:Y:S02]  /*0340*/  UIADD3 UR6, UPT, UPT, UR6, 0x8, URZ ;  /* 0x0000000806067890 */ /* 0x000fe4000fffe0ff */
[----:B------:R-:W0:Y:S01]  /*0350*/  LDS R6, [UR5+0x8] ;  /* 0x00000805ff067984 */ /* 0x000e220008000800 */
[----:B------:R-:W-:Y:S02]  /*0360*/  UIADD3 UR4, UPT, UPT, UR4, -0x8, URZ ;  /* 0xfffffff804047890 */ /* 0x000fe4000fffe0ff */
[----:B------:R-:W-:Y:S01]  /*0370*/  UISETP.NE.AND UP1, UPT, UR6, URZ, UPT ;  /* 0x000000ff0600728c */ /* 0x000fe2000bf25270 */
[-C--:B-1----:R-:W-:Y:S02]  /*0380*/  IABS R12, R8.reuse ;  /* 0x00000008000c7213 */ /* 0x082fe40000000000 */
[----:B------:R-:W-:-:S02]  /*0390*/  IABS R4, R8 ;  /* 0x0000000800047213 */ /* 0x000fc40000000000 */
[----:B------:R-:W1:Y:S01]  /*03a0*/  I2F.RP R2, R12 ;  /* 0x0000000c00027306 */ /* 0x000e620000209400 */
[----:B0-----:R-:W-:Y:S02]  /*03b0*/  IABS R13, R6 ;  /* 0x00000006000d7213 */ /* 0x001fe40000000000 */
[----:B------:R-:W-:-:S05]  /*03c0*/  IMAD.MOV R4, RZ, RZ, -R4 ;  /* 0x000000ffff047224 */ /* 0x000fca00078e0a04 */
[----:B-1----:R-:W0:Y:S02]  /*03d0*/  MUFU.RCP R2, R2 ;  /* 0x0000000200027308 */ /* 0x002e240000001000 */
[----:B0-----:R-:W-:-:S06]  /*03e0*/  VIADD R10, R2, 0xffffffe ;  /* 0x0ffffffe020a7836 */ /* 0x001fcc0000000000 */
[----:B------:R0:W1:Y:S02]  /*03f0*/  F2I.FTZ.U32.TRUNC.NTZ R11, R10 ;  /* 0x0000000a000b7305 */ /* 0x000064000021f000 */
[----:B0-----:R-:W-:Y:S01]  /*0400*/  MOV R10, RZ ;  /* 0x000000ff000a7202 */ /* 0x001fe20000000f00 */
[----:B-1----:R-:W-:-:S04]  /*0410*/  IMAD.MOV R7, RZ, RZ, -R11 ;  /* 0x000000ffff077224 */ /* 0x002fc800078e0a0b */
[----:B------:R-:W-:-:S04]  /*0420*/  IMAD R7, R7, R12, RZ ;  /* 0x0000000c07077224 */ /* 0x000fc800078e02ff */
[----:B------:R-:W-:-:S04]  /*0430*/  IMAD.HI.U32 R11, R11, R7, R10 ;  /* 0x000000070b0b7227 */ /* 0x000fc800078e000a */
[----:B------:R-:W-:Y:S02]  /*0440*/  IMAD.MOV.U32 R7, RZ, RZ, R13 ;  /* 0x000000ffff077224 */ /* 0x000fe400078e000d */
[----:B------:R-:W-:Y:S01]  /*0450*/  IMAD.HI.U32 R2, R11, R9, RZ ;  /* 0x000000090b027227 */ /* 0x000fe200078e00ff */
[----:B------:R-:W-:Y:S01]  /*0460*/  IADD3 R11, PT, PT, -R8, RZ, RZ ;  /* 0x000000ff080b7210 */ /* 0x000fe20007ffe1ff */
[----:B------:R-:W0:Y:S02]  /*0470*/  I2F.RP R10, R7 ;  /* 0x00000007000a7306 */ /* 0x000e240000209400 */
[----:B------:R-:W-:Y:S02]  /*0480*/  IMAD R9, R2, R4, R9 ;  /* 0x0000000402097224 */ /* 0x000fe400078e0209 */
[----:B------:R-:W1:Y:S03]  /*0490*/  LDS R4, [UR5+0x4] ;  /* 0x00000405ff047984 */ /* 0x000e660008000800 */
[----:B------:R-:W-:Y:S01]  /*04a0*/  ISETP.GT.U32.AND P2, PT, R12, R9, PT ;  /* 0x000000090c00720c */ /* 0x000fe20003f44070 */
[----:B0-----:R-:W0:-:S12]  /*04b0*/  MUFU.RCP R10, R10 ;  /* 0x0000000a000a7308 */ /* 0x001e180000001000 */
[-C--:B------:R-:W-:Y:S01]  /*04c0*/  @!P2 IADD3 R9, PT, PT, R9, -R12.reuse, RZ ;  /* 0x8000000c0909a210 */ /* 0x080fe20007ffe0ff */
[----:B------:R-:W-:Y:S01]  /*04d0*/  @!P2 VIADD R2, R2, 0x1 ;  /* 0x000000010202a836 */ /* 0x000fe20000000000 */
[----:B------:R-:W-:Y:S02]  /*04e0*/  ISETP.NE.AND P2, PT, R8, RZ, PT ;  /* 0x000000ff0800720c */ /* 0x000fe40003f45270 */
[----:B------:R-:W-:Y:S02]  /*04f0*/  ISETP.GE.U32.AND P0, PT, R9, R12, PT ;  /* 0x0000000c0900720c */ /* 0x000fe40003f06070 */
[----:B------:R-:W-:-:S04]  /*0500*/  LOP3.LUT R9, R5, R8, RZ, 0x3c, !PT ;  /* 0x0000000805097212 */ /* 0x000fc800078e3cff */
[----:B------:R-:W-:Y:S01]  /*0510*/  ISETP.GE.AND P1, PT, R9, RZ, PT ;  /* 0x000000ff0900720c */ /* 0x000fe20003f26270 */
[----:B0-----:R-:W-:-:S04]  /*0520*/  VIADD R12, R10, 0xffffffe ;  /* 0x0ffffffe0a0c7836 */ /* 0x001fc80000000000 */
[----:B------:R0:W2:Y:S02]  /*0530*/  F2I.FTZ.U32.TRUNC.NTZ R9, R12 ;  /* 0x0000000c00097305 */ /* 0x0000a4000021f000 */
[----:B------:R-:W-:-:S06]  /*0540*/  @P0 IADD3 R2, PT, PT, R2, 0x1, RZ ;  /* 0x0000000102020810 */ /* 0x000fcc0007ffe0ff */
[----:B------:R-:W-:Y:S01]  /*0550*/  @!P1 IMAD.MOV R2, RZ, RZ, -R2 ;  /* 0x000000ffff029224 */ /* 0x000fe200078e0a02 */
[----:B------:R-:W-:Y:S02]  /*0560*/  @!P2 LOP3.LUT R2, RZ, R8, RZ, 0x33, !PT ;  /* 0x00000008ff02a212 */ /* 0x000fe400078e33ff */
[----:B-1----:R-:W-:Y:S02]  /*0570*/  IABS R13, R4 ;  /* 0x00000004000d7213 */ /* 0x002fe40000000000 */
[----:B0-----:R-:W-:Y:S01]  /*0580*/  IABS R12, R6 ;  /* 0x00000006000c7213 */ /* 0x001fe20000000000 */
[----:B------:R-:W-:Y:S01]  /*0590*/  IMAD R11, R2, R11, R5 ;  /* 0x0000000b020b7224 */ /* 0x000fe200078e0205 */
[----:B------:R-:W-:Y:S01]  /*05a0*/  IABS R14, R4 ;  /* 0x00000004000e7213 */ /* 0x000fe20000000000 */
[----:B--2---:R-:W-:-:S04]  /*05b0*/  IMAD.MOV R10, RZ, RZ, -R9 ;  /* 0x000000ffff0a7224 */ /* 0x004fc800078e0a09 */
[----:B------:R-:W-:Y:S01]  /*05c0*/  IMAD.MOV.U32 R8, RZ, RZ, R10 ;  /* 0x000000ffff087224 */ /* 0x000fe200078e000a */
[----:B------:R-:W-:Y:S01]  /*05d0*/  IABS R10, R11 ;  /* 0x0000000b000a7213 */ /* 0x000fe20000000000 */
[----:B------:R-:W-:Y:S02]  /*05e0*/  IMAD.MOV R14, RZ, RZ, -R14 ;  /* 0x000000ffff0e7224 */ /* 0x000fe400078e0a0e */
[----:B------:R-:W-:Y:S02]  /*05f0*/  IMAD R5, R8, R7, RZ ;  /* 0x0000000708057224 */ /* 0x000fe400078e02ff */
[----:B------:R-:W-:-:S04]  /*0600*/  IMAD.MOV.U32 R8, RZ, RZ, RZ ;  /* 0x000000ffff087224 */ /* 0x000fc800078e00ff */
[----:B------:R-:W-:Y:S01]  /*0610*/  IMAD.HI.U32 R9, R9, R5, R8 ;  /* 0x0000000509097227 */ /* 0x000fe200078e0008 */
[----:B------:R-:W-:-:S03]  /*0620*/  IADD3 R5, PT, PT, RZ, -R12, RZ ;  /* 0x8000000cff057210 */ /* 0x000fc60007ffe0ff */
[----:B------:R-:W-:Y:S02]  /*0630*/  IMAD.MOV.U32 R8, RZ, RZ, R13 ;  /* 0x000000ffff087224 */ /* 0x000fe400078e000d */
[----:B------:R-:W-:Y:S02]  /*0640*/  IMAD.HI.U32 R12, R9, R10, RZ ;  /* 0x0000000a090c7227 */ /* 0x000fe400078e00ff */
[----:B------:R-:W0:Y:S02]  /*0650*/  I2F.RP R13, R8 ;  /* 0x00000008000d7306 */ /* 0x000e240000209400 */
[----:B------:R-:W-:Y:S02]  /*0660*/  IMAD R10, R12, R5, R10 ;  /* 0x000000050c0a7224 */ /* 0x000fe400078e020a */
[----:B------:R-:W1:Y:S03]  /*0670*/  LDS R5, [UR5] ;  /* 0x00000005ff057984 */ /* 0x000e660008000800 */
[----:B------:R-:W-:Y:S01]  /*0680*/  ISETP.GT.U32.AND P2, PT, R7, R10, PT ;  /* 0x0000000a0700720c */ /* 0x000fe20003f44070 */
[----:B0-----:R-:W0:-:S12]  /*0690*/  MUFU.RCP R13, R13 ;  /* 0x0000000d000d7308 */ /* 0x001e180000001000 */
[----:B------:R-:W-:Y:S02]  /*06a0*/  @!P2 IMAD.IADD R10, R10, 0x1, -R7 ;  /* 0x000000010a0aa824 */ /* 0x000fe400078e0a07 */
[----:B------:R-:W-:Y:S01]  /*06b0*/  @!P2 VIADD R12, R12, 0x1 ;  /* 0x000000010c0ca836 */ /* 0x000fe20000000000 */
[----:B------:R-:W-:Y:S02]  /*06c0*/  ISETP.NE.AND P2, PT, R6, RZ, PT ;  /* 0x000000ff0600720c */ /* 0x000fe40003f45270 */
[----:B------:R-:W-:Y:S02]  /*06d0*/  ISETP.GE.U32.AND P0, PT, R10, R7, PT ;  /* 0x000000070a00720c */ /* 0x000fe40003f06070 */
[----:B------:R-:W-:-:S04]  /*06e0*/  LOP3.LUT R7, R11, R6, RZ, 0x3c, !PT ;  /* 0x000000060b077212 */ /* 0x000fc800078e3cff */
[----:B------:R-:W-:Y:S02]  /*06f0*/  ISETP.GE.AND P1, PT, R7, RZ, PT ;  /* 0x000000ff0700720c */ /* 0x000fe40003f26270 */
[----:B0-----:R-:W-:-:S04]  /*0700*/  IADD3 R9, PT, PT, R13, 0xffffffe, RZ ;  /* 0x0ffffffe0d097810 */ /* 0x001fc80007ffe0ff */
[----:B------:R-:W0:Y:S01]  /*0710*/  F2I.FTZ.U32.TRUNC.NTZ R7, R9 ;  /* 0x0000000900077305 */ /* 0x000e22000021f000 */
[----:B------:R-:W-:-:S06]  /*0720*/  @P0 VIADD R12, R12, 0x1 ;  /* 0x000000010c0c0836 */ /* 0x000fcc0000000000 */
[----:B------:R-:W-:Y:S02]  /*0730*/  @!P1 IADD3 R12, PT, PT, -R12, RZ, RZ ;  /* 0x000000ff0c0c9210 */ /* 0x000fe40007ffe1ff */
[----:B------:R-:W-:Y:S01]  /*0740*/  @!P2 LOP3.LUT R12, RZ, R6, RZ, 0x33, !PT ;  /* 0x00000006ff0ca212 */ /* 0x000fe200078e33ff */
[----:B------:R-:W-:-:S04]  /*0750*/  IMAD.MOV R6, RZ, RZ, -R6 ;  /* 0x000000ffff067224 */ /* 0x000fc800078e0a06 */
[----:B------:R-:W-:Y:S01]  /*0760*/  IMAD R11, R12, R6, R11 ;  /* 0x000000060c0b7224 */ /* 0x000fe200078e020b */
[----:B------:R-:W-:Y:S01]  /*0770*/  MOV R6, RZ ;  /* 0x000000ff00067202 */ /* 0x000fe20000000f00 */
[----:B0-----:R-:W-:-:S03]  /*0780*/  IMAD.MOV R13, RZ, RZ, -R7 ;  /* 0x000000ffff0d7224 */ /* 0x001fc600078e0a07 */
[----:B------:R-:W-:Y:S01]  /*0790*/  IABS R10, R11 ;  /* 0x0000000b000a7213 */ /* 0x000fe20000000000 */
[----:B------:R-:W-:Y:S01]  /*07a0*/  IMAD R9, R13, R8, RZ ;  /* 0x000000080d097224 */ /* 0x000fe200078e02ff */
[----:B-1----:R-:W-:-:S03]  /*07b0*/  IABS R13, R5 ;  /* 0x00000005000d7213 */ /* 0x002fc60000000000 */
[----:B------:R-:W-:Y:S01]  /*07c0*/  IMAD.HI.U32 R6, R7, R9, R6 ;  /* 0x0000000907067227 */ /* 0x000fe200078e0006 */
[----:B------:R-:W-:-:S03]  /*07d0*/  MOV R9, R10 ;  /* 0x0000000a00097202 */ /* 0x000fc60000000f00 */
[----:B------:R-:W-:Y:S02]  /*07e0*/  IMAD.MOV.U32 R7, RZ, RZ, R13 ;  /* 0x000000ffff077224 */ /* 0x000fe400078e000d */
[----:B------:R-:W-:Y:S02]  /*07f0*/  IMAD.HI.U32 R13, R6, R9, RZ ;  /* 0x00000009060d7227 */ /* 0x000fe400078e00ff */
[----:B------:R-:W0:Y:S01]  /*0800*/  I2F.RP R10, R7 ;  /* 0x00000007000a7306 */ /* 0x000e220000209400 */
[----:B------:R-:W1:Y:S01]  /*0810*/  LDS R6, [UR5+-0x4] ;  /* 0xfffffc05ff067984 */ /* 0x000e620008000800 */
[----:B------:R-:W-:Y:S01]  /*0820*/  IMAD R9, R13, R14, R9 ;  /* 0x0000000e0d097224 */ /* 0x000fe200078e0209 */
[----:B------:R-:W-:-:S04]  /*0830*/  IABS R14, R5 ;  /* 0x00000005000e7213 */ /* 0x000fc80000000000 */
[----:B------:R-:W-:Y:S01]  /*0840*/  ISETP.GT.U32.AND P2, PT, R8, R9, PT ;  /* 0x000000090800720c */ /* 0x000fe20003f44070 */
[----:B------:R-:W-:Y:S01]  /*0850*/  IMAD.MOV R14, RZ, RZ, -R14 ;  /* 0x000000ffff0e7224 */ /* 0x000fe200078e0a0e */
[----:B0-----:R-:W0:Y:S11]  /*0860*/  MUFU.RCP R10, R10 ;  /* 0x0000000a000a7308 */ /* 0x001e360000001000 */
[----:B------:R-:W-:Y:S01]  /*0870*/  @!P2 IMAD.IADD R9, R9, 0x1, -R8 ;  /* 0x000000010909a824 */ /* 0x000fe200078e0a08 */
[----:B------:R-:W-:-:S02]  /*0880*/  @!P2 IADD3 R13, PT, PT, R13, 0x1, RZ ;  /* 0x000000010d0da810 */ /* 0x000fc40007ffe0ff */
[----:B------:R-:W-:Y:S02]  /*0890*/  ISETP.NE.AND P2, PT, R4, RZ, PT ;  /* 0x000000ff0400720c */ /* 0x000fe40003f45270 */
[----:B------:R-:W-:Y:S02]  /*08a0*/  ISETP.GE.U32.AND P0, PT, R9, R8, PT ;  /* 0x000000080900720c */ /* 0x000fe40003f06070 */
[----:B------:R-:W-:-:S04]  /*08b0*/  LOP3.LUT R8, R11, R4, RZ, 0x3c, !PT ;  /* 0x000000040b087212 */ /* 0x000fc800078e3cff */
[----:B------:R-:W-:Y:S01]  /*08c0*/  ISETP.GE.AND P1, PT, R8, RZ, PT ;  /* 0x000000ff0800720c */ /* 0x000fe20003f26270 */
[----:B0-----:R-:W-:Y:S02]  /*08d0*/  VIADD R9, R10, 0xffffffe ;  /* 0x0ffffffe0a097836 */ /* 0x001fe40000000000 */
[----:B------:R-:W-:-:S04]  /*08e0*/  IMAD.MOV R10, RZ, RZ, -R4 ;  /* 0x000000ffff0a7224 */ /* 0x000fc800078e0a04 */
[----:B------:R-:W0:Y:S01]  /*08f0*/  F2I.FTZ.U32.TRUNC.NTZ R9, R9 ;  /* 0x0000000900097305 */ /* 0x000e22000021f000 */
[----:B------:R-:W-:Y:S01]  /*0900*/  @P0 VIADD R13, R13, 0x1 ;  /* 0x000000010d0d0836 */ /* 0x000fe20000000000 */
[----:B-1----:R-:W-:-:S04]  /*0910*/  IABS R15, R6 ;  /* 0x00000006000f7213 */ /* 0x002fc80000000000 */
[----:B------:R-:W-:Y:S01]  /*0920*/  @!P1 IMAD.MOV R13, RZ, RZ, -R13 ;  /* 0x000000ffff0d9224 */ /* 0x000fe200078e0a0d */
[----:B------:R-:W-:-:S05]  /*0930*/  @!P2 LOP3.LUT R13, RZ, R4, RZ, 0x33, !PT ;  /* 0x00000004ff0da212 */ /* 0x000fca00078e33ff */
[----:B------:R-:W-:Y:S01]  /*0940*/  IMAD R10, R13, R10, R11 ;  /* 0x0000000a0d0a7224 */ /* 0x000fe200078e020b */
[----:B0-----:R-:W-:-:S05]  /*0950*/  IADD3 R8, PT, PT, RZ, -R9, RZ ;  /* 0x80000009ff087210 */ /* 0x001fca0007ffe0ff */
[----:B------:R-:W-:Y:S01]  /*0960*/  IMAD.MOV.U32 R4, RZ, RZ, R8 ;  /* 0x000000ffff047224 */ /* 0x000fe200078e0008 */
[----:B------:R-:W-:-:S03]  /*0970*/  MOV R8, RZ ;  /* 0x000000ff00087202 */ /* 0x000fc60000000f00 */
[----:B------:R-:W-:Y:S01]  /*0980*/  IMAD R11, R4, R7, RZ ;  /* 0x00000007040b7224 */ /* 0x000fe200078e02ff */
[----:B------:R-:W-:-:S03]  /*0990*/  IABS R4, R10 ;  /* 0x0000000a00047213 */ /* 0x000fc60000000000 */
[----:B------:R-:W-:Y:S01]  /*09a0*/  IMAD.HI.U32 R8, R9, R11, R8 ;  /* 0x0000000b09087227 */ /* 0x000fe200078e0008 */
[----:B------:R-:W-:-:S03]  /*09b0*/  MOV R11, R4 ;  /* 0x00000004000b7202 */ /* 0x000fc60000000f00 */
[----:B------:R-:W-:Y:S02]  /*09c0*/  IMAD.MOV.U32 R9, RZ, RZ, R15 ;  /* 0x000000ffff097224 */ /* 0x000fe400078e000f */
[----:B------:R-:W-:Y:S02]  /*09d0*/  IMAD.MOV.U32 R4, RZ, RZ, R14 ;  /* 0x000000ffff047224 */ /* 0x000fe400078e000e */
[----:B------:R-:W0:Y:S01]  /*09e0*/  I2F.RP R15, R9 ;  /* 0x00000009000f7306 */ /* 0x000e220000209400 */
[----:B------:R-:W-:-:S04]  /*09f0*/  IMAD.HI.U32 R14, R8, R11, RZ ;  /* 0x0000000b080e7227 */ /* 0x000fc800078e00ff */
[----:B------:R-:W-:Y:S02]  /*0a00*/  IMAD R8, R14, R4, R11 ;  /* 0x000000040e087224 */ /* 0x000fe400078e020b */
[----:B------:R-:W1:Y:S03]  /*0a10*/  LDS R4, [UR5+-0x8] ;  /* 0xfffff805ff047984 */ /* 0x000e660008000800 */
[----:B------:R-:W-:Y:S01]  /*0a20*/  ISETP.GT.U32.AND P2, PT, R7, R8, PT ;  /* 0x000000080700720c */ /* 0x000fe20003f44070 */
[----:B0-----:R-:W0:-:S12]  /*0a30*/  MUFU.RCP R15, R15 ;  /* 0x0000000f000f7308 */ /* 0x001e180000001000 */
[----:B------:R-:W-:Y:S02]  /*0a40*/  @!P2 IMAD.IADD R8, R8, 0x1, -R7 ;  /* 0x000000010808a824 */ /* 0x000fe400078e0a07 */
[----:B------:R-:W-:Y:S01]  /*0a50*/  @!P2 VIADD R14, R14, 0x1 ;  /* 0x000000010e0ea836 */ /* 0x000fe20000000000 */
[----:B------:R-:W-:Y:S02]  /*0a60*/  ISETP.NE.AND P2, PT, R5, RZ, PT ;  /* 0x000000ff0500720c */ /* 0x000fe40003f45270 */
[----:B------:R-:W-:Y:S02]  /*0a70*/  ISETP.GE.U32.AND P0, PT, R8, R7, PT ;  /* 0x000000070800720c */ /* 0x000fe40003f06070 */
[----:B------:R-:W-:Y:S02]  /*0a80*/  LOP3.LUT R7, R10, R5, RZ, 0x3c, !PT ;  /* 0x000000050a077212 */ /* 0x000fe400078e3cff */
[----:B0-----:R-:W-:Y:S02]  /*0a90*/  IADD3 R11, PT, PT, R15, 0xffffffe, RZ ;  /* 0x0ffffffe0f0b7810 */ /* 0x001fe40007ffe0ff */
[----:B------:R-:W-:-:S02]  /*0aa0*/  ISETP.GE.AND P1, PT, R7, RZ, PT ;  /* 0x000000ff0700720c */ /* 0x000fc40003f26270 */
[----:B------:R-:W-:Y:S02]  /*0ab0*/  IABS R15, R6 ;  /* 0x00000006000f7213 */ /* 0x000fe40000000000 */
[----:B------:R-:W0:Y:S03]  /*0ac0*/  F2I.FTZ.U32.TRUNC.NTZ R11, R11 ;  /* 0x0000000b000b7305 */ /* 0x000e26000021f000 */
[----:B------:R-:W-:-:S06]  /*0ad0*/  @P0 VIADD R14, R14, 0x1 ;  /* 0x000000010e0e0836 */ /* 0x000fcc0000000000 */
[----:B------:R-:W-:Y:S02]  /*0ae0*/  @!P1 IADD3 R14, PT, PT, -R14, RZ, RZ ;  /* 0x000000ff0e0e9210 */ /* 0x000fe40007ffe1ff */
[----:B------:R-:W-:Y:S01]  /*0af0*/  @!P2 LOP3.LUT R14, RZ, R5, RZ, 0x33, !PT ;  /* 0x00000005ff0ea212 */ /* 0x000fe200078e33ff */
[----:B------:R-:W-:Y:S01]  /*0b00*/  IMAD.MOV R5, RZ, RZ, -R5 ;  /* 0x000000ffff057224 */ /* 0x000fe200078e0a05 */
[----:B-1----:R-:W-:Y:S01]  /*0b10*/  IABS R17, R4 ;  /* 0x0000000400117213 */ /* 0x002fe20000000000 */
[----:B0-----:R-:W-:Y:S02]  /*0b20*/  IMAD.MOV R8, RZ, RZ, -R11 ;  /* 0x000000ffff087224 */ /* 0x001fe400078e0a0b */
[----:B------:R-:W-:Y:S01]  /*0b30*/  IMAD R16, R14, R5, R10 ;  /* 0x000000050e107224 */ /* 0x000fe200078e020a */
[----:B------:R-:W-:Y:S01]  /*0b40*/  MOV R10, RZ ;  /* 0x000000ff000a7202 */ /* 0x000fe20000000f00 */
[----:B------:R-:W-:Y:S02]  /*0b50*/  IMAD R5, R8, R9, RZ ;  /* 0x0000000908057224 */ /* 0x000fe400078e02ff */
[----:B------:R-:W-:Y:S01]  /*0b60*/  IMAD.MOV R8, RZ, RZ, -R15 ;  /* 0x000000ffff087224 */ /* 0x000fe200078e0a0f */
[----:B------:R-:W-:Y:S01]  /*0b70*/  IABS R7, R16 ;  /* 0x0000001000077213 */ /* 0x000fe20000000000 */
[----:B------:R-:W-:-:S04]  /*0b80*/  IMAD.HI.U32 R10, R11, R5, R10 ;  /* 0x000000050b0a7227 */ /* 0x000fc800078e000a */
[----:B------:R-:W-:Y:S02]  /*0b90*/  IMAD.MOV.U32 R5, RZ, RZ, R17 ;  /* 0x000000ffff057224 */ /* 0x000fe400078e0011 */
[----:B------:R-:W-:Y:S02]  /*0ba0*/  IMAD.HI.U32 R15, R10, R7, RZ ;  /* 0x000000070a0f7227 */ /* 0x000fe400078e00ff */
[----:B------:R-:W0:Y:S02]  /*0bb0*/  I2F.RP R11, R5 ;  /* 0x00000005000b7306 */ /* 0x000e240000209400 */
[----:B------:R-:W-:Y:S01]  /*0bc0*/  IMAD R10, R15, R8, R7 ;  /* 0x000000080f0a7224 */ /* 0x000fe200078e0207 */
[----:B------:R-:W-:Y:S01]  /*0bd0*/  LOP3.LUT R7, R16, R6, RZ, 0x3c, !PT ;  /* 0x0000000610077212 */ /* 0x000fe200078e3cff */
[----:B------:R-:W1:Y:S03]  /*0be0*/  LDS R8, [UR5+-0xc] ;  /* 0xfffff405ff087984 */ /* 0x000e660008000800 */
[----:B------:R-:W-:-:S02]  /*0bf0*/  ISETP.GT.U32.AND P2, PT, R9, R10, PT ;  /* 0x0000000a0900720c */ /* 0x000fc40003f44070 */
[----:B------:R-:W-:Y:S01]  /*0c00*/  ISETP.GE.AND P1, PT, R7, RZ, PT ;  /* 0x000000ff0700720c */ /* 0x000fe20003f26270 */
[----:B0-----:R-:W0:Y:S10]  /*0c10*/  MUFU.RCP R11, R11 ;  /* 0x0000000b000b7308 */ /* 0x001e340000001000 */
[----:B------:R-:W-:Y:S01]  /*0c20*/  @!P2 IADD3 R10, PT, PT, R10, -R9, RZ ;  /* 0x800000090a0aa210 */ /* 0x000fe20007ffe0ff */
[----:B------:R-:W-:Y:S01]  /*0c30*/  @!P2 VIADD R15, R15, 0x1 ;  /* 0x000000010f0fa836 */ /* 0x000fe20000000000 */
[----:B------:R-:W-:-:S02]  /*0c40*/  ISETP.NE.AND P2, PT, R6, RZ, PT ;  /* 0x000000ff0600720c */ /* 0x000fc40003f45270 */
[----:B------:R-:W-:Y:S01]  /*0c50*/  ISETP.GE.U32.AND P0, PT, R10, R9, PT ;  /* 0x000000090a00720c */ /* 0x000fe20003f06070 */
[----:B0-----:R-:W-:Y:S01]  /*0c60*/  VIADD R9, R11, 0xffffffe ;  /* 0x0ffffffe0b097836 */ /* 0x001fe20000000000 */
[----:B------:R-:W-:-:S03]  /*0c70*/  IADD3 R11, PT, PT, -R6, RZ, RZ ;  /* 0x000000ff060b7210 */ /* 0x000fc60007ffe1ff */
[----:B------:R-:W0:Y:S08]  /*0c80*/  F2I.FTZ.U32.TRUNC.NTZ R7, R9 ;  /* 0x0000000900077305 */ /* 0x000e30000021f000 */
[----:B------:R-:W-:-:S05]  /*0c90*/  @P0 IADD3 R15, PT, PT, R15, 0x1, RZ ;  /* 0x000000010f0f0810 */ /* 0x000fca0007ffe0ff */
[----:B------:R-:W-:Y:S01]  /*0ca0*/  @!P1 IMAD.MOV R15, RZ, RZ, -R15 ;  /* 0x000000ffff0f9224 */ /* 0x000fe200078e0a0f */
[----:B------:R-:W-:Y:S02]  /*0cb0*/  @!P2 LOP3.LUT R15, RZ, R6, RZ, 0x33, !PT ;  /* 0x00000006ff0fa212 */ /* 0x000fe400078e33ff */
[----:B-1----:R-:W-:-:S03]  /*0cc0*/  IABS R18, R8 ;  /* 0x0000000800127213 */ /* 0x002fc60000000000 */
[----:B------:R-:W-:Y:S01]  /*0cd0*/  IMAD R11, R15, R11, R16 ;  /* 0x0000000b0f0b7224 */ /* 0x000fe200078e0210 */
[----:B------:R-:W-:Y:S01]  /*0ce0*/  IABS R16, R4 ;  /* 0x0000000400107213 */ /* 0x000fe20000000000 */
[----:B0-----:R-:W-:-:S03]  /*0cf0*/  IMAD.MOV R10, RZ, RZ, -R7 ;  /* 0x000000ffff0a7224 */ /* 0x001fc600078e0a07 */
[----:B------:R-:W-:Y:S01]  /*0d00*/  IADD3 R17, PT, PT, RZ, -R16, RZ ;  /* 0x80000010ff117210 */ /* 0x000fe20007ffe0ff */
[----:B------:R-:W-:Y:S01]  /*0d10*/  IMAD.MOV.U32 R6, RZ, RZ, R10 ;  /* 0x000000ffff067224 */ /* 0x000fe200078e000a */
[----:B------:R-:W-:Y:S01]  /*0d20*/  IABS R10, R11 ;  /* 0x0000000b000a7213 */ /* 0x000fe20000000000 */
[----:B------:R-:W0:Y:S01]  /*0d30*/  LDS R16, [UR5+-0x10] ;  /* 0xfffff005ff107984 */ /* 0x000e220008000800 */
[----:B------:R-:W-:Y:S01]  /*0d40*/  UIADD3 UR5, UPT, UPT, UR5, -0x20, URZ ;  /* 0xffffffe005057890 */ /* 0x000fe2000fffe0ff */
[----:B------:R-:W-:Y:S02]  /*0d50*/  IMAD R9, R6, R5, RZ ;  /* 0x0000000506097224 */ /* 0x000fe400078e02ff */
[----:B------:R-:W-:-:S04]  /*0d60*/  IMAD.MOV.U32 R6, RZ, RZ, RZ ;  /* 0x000000ffff067224 */ /* 0x000fc800078e00ff */
[----:B------:R-:W-:-:S04]  /*0d70*/  IMAD.HI.U32 R7, R7, R9, R6 ;  /* 0x0000000907077227 */ /* 0x000fc800078e0006 */
[----:B------:R-:W-:Y:S02]  /*0d80*/  IMAD.MOV.U32 R6, RZ, RZ, R18 ;  /* 0x000000ffff067224 */ /* 0x000fe400078e0012 */
[----:B------:R-:W-:Y:S02]  /*0d90*/  IMAD.HI.U32 R18, R7, R10, RZ ;  /* 0x0000000a07127227 */ /* 0x000fe400078e00ff */
[----:B------:R-:W1:Y:S02]  /*0da0*/  I2F.RP R9, R6 ;  /* 0x0000000600097306 */ /* 0x000e640000209400 */
[----:B------:R-:W-:-:S05]  /*0db0*/  IMAD R10, R18, R17, R10 ;  /* 0x00000011120a7224 */ /* 0x000fca00078e020a */
[----:B------:R-:W-:Y:S01]  /*0dc0*/  ISETP.GT.U32.AND P2, PT, R5, R10, PT ;  /* 0x0000000a0500720c */ /* 0x000fe20003f44070 */
[----:B-1----:R-:W1:-:S12]  /*0dd0*/  MUFU.RCP R9, R9 ;  /* 0x0000000900097308 */ /* 0x002e580000001000 */
[----:B------:R-:W-:Y:S02]  /*0de0*/  @!P2 IMAD.IADD R10, R10, 0x1, -R5 ;  /* 0x000000010a0aa824 */ /* 0x000fe400078e0a05 */
[----:B------:R-:W-:Y:S01]  /*0df0*/  @!P2 VIADD R18, R18, 0x1 ;  /* 0x000000011212a836 */ /* 0x000fe20000000000 */
[----:B------:R-:W-:Y:S02]  /*0e00*/  ISETP.NE.AND P2, PT, R4, RZ, PT ;  /* 0x000000ff0400720c */ /* 0x000fe40003f45270 */
[----:B------:R-:W-:Y:S02]  /*0e10*/  ISETP.GE.U32.AND P0, PT, R10, R5, PT ;  /* 0x000000050a00720c */ /* 0x000fe40003f06070 */
[----:B------:R-:W-:Y:S02]  /*0e20*/  LOP3.LUT R5, R11, R4, RZ, 0x3c, !PT ;  /* 0x000000040b057212 */ /* 0x000fe400078e3cff */
[----:B0-----:R-:W-:Y:S02]  /*0e30*/  IABS R17, R16 ;  /* 0x0000001000117213 */ /* 0x001fe40000000000 */
[----:B------:R-:W-:-:S02]  /*0e40*/  ISETP.GE.AND P1, PT, R5, RZ, PT ;  /* 0x000000ff0500720c */ /* 0x000fc40003f26270 */
[----:B-1----:R-:W-:Y:S02]  /*0e50*/  IADD3 R7, PT, PT, R9, 0xffffffe, RZ ;  /* 0x0ffffffe09077810 */ /* 0x002fe40007ffe0ff */
[----:B------:R-:W-:Y:S02]  /*0e60*/  IABS R10, R8 ;  /* 0x00000008000a7213 */ /* 0x000fe40000000000 */
[----:B------:R-:W0:Y:S01]  /*0e70*/  F2I.FTZ.U32.TRUNC.NTZ R5, R7 ;  /* 0x0000000700057305 */ /* 0x000e22000021f000 */
[----:B------:R-:W-:Y:S02]  /*0e80*/  @P0 VIADD R18, R18, 0x1 ;  /* 0x0000000112120836 */ /* 0x000fe40000000000 */
[----:B------:R-:W-:-:S04]  /*0e90*/  IMAD.MOV R10, RZ, RZ, -R10 ;  /* 0x000000ffff0a7224 */ /* 0x000fc800078e0a0a */
[----:B------:R-:W-:Y:S02]  /*0ea0*/  @!P1 IADD3 R18, PT, PT, -R18, RZ, RZ ;  /* 0x000000ff12129210 */ /* 0x000fe40007ffe1ff */
[----:B------:R-:W-:Y:S01]  /*0eb0*/  @!P2 LOP3.LUT R18, RZ, R4, RZ, 0x33, !PT ;  /* 0x00000004ff12a212 */ /* 0x000fe200078e33ff */
[----:B------:R-:W-:-:S04]  /*0ec0*/  IMAD.MOV R4, RZ, RZ, -R4 ;  /* 0x000000ffff047224 */ /* 0x000fc800078e0a04 */
[----:B------:R-:W-:Y:S01]  /*0ed0*/  IMAD R11, R18, R4, R11 ;  /* 0x00000004120b7224 */ /* 0x000fe200078e020b */
[----:B------:R-:W-:Y:S01]  /*0ee0*/  MOV R4, RZ ;  /* 0x000000ff00047202 */ /* 0x000fe20000000f00 */
[----:B0-----:R-:W-:-:S04]  /*0ef0*/  IMAD.MOV R9, RZ, RZ, -R5 ;  /* 0x000000ffff097224 */ /* 0x001fc800078e0a05 */
[----:B------:R-:W-:Y:S01]  /*0f00*/  IMAD R7, R9, R6, RZ ;  /* 0x0000000609077224 */ /* 0x000fe200078e02ff */
[----:B------:R-:W-:-:S03]  /*0f10*/  IABS R9, R11 ;  /* 0x0000000b00097213 */ /* 0x000fc60000000000 */
[----:B------:R-:W-:Y:S02]  /*0f20*/  IMAD.HI.U32 R4, R5, R7, R4 ;  /* 0x0000000705047227 */ /* 0x000fe400078e0004 */
[----:B------:R-:W0:Y:S02]  /*0f30*/  I2F.RP R7, R17 ;  /* 0x0000001100077306 */ /* 0x000e240000209400 */
[----:B------:R-:W-:-:S04]  /*0f40*/  IMAD.MOV.U32 R5, RZ, RZ, R9 ;  /* 0x000000ffff057224 */ /* 0x000fc800078e0009 */
[----:B------:R-:W-:Y:S01]  /*0f50*/  IMAD.HI.U32 R19, R4, R5, RZ ;  /* 0x0000000504137227 */ /* 0x000fe200078e00ff */
[----:B------:R-:W-:-:S03]  /*0f60*/  LOP3.LUT R4, R11, R8, RZ, 0x3c, !PT ;  /* 0x000000080b047212 */ /* 0x000fc600078e3cff */
[----:B------:R-:W-:Y:S01]  /*0f70*/  IMAD R5, R19, R10, R5 ;  /* 0x0000000a13057224 */ /* 0x000fe200078e0205 */
[----:B------:R-:W-:Y:S01]  /*0f80*/  ISETP.GE.AND P1, PT, R4, RZ, PT ;  /* 0x000000ff0400720c */ /* 0x000fe20003f26270 */
[----:B------:R-:W-:Y:S01]  /*0f90*/  IMAD.MOV R10, RZ, RZ, -R8 ;  /* 0x000000ffff0a7224 */ /* 0x000fe200078e0a08 */
[----:B0-----:R-:W0:Y:S02]  /*0fa0*/  MUFU.RCP R7, R7 ;  /* 0x0000000700077308 */ /* 0x001e240000001000 */
[----:B------:R-:W-:-:S13]  /*0fb0*/  ISETP.GT.U32.AND P2, PT, R6, R5, PT ;  /* 0x000000050600720c */ /* 0x000fda0003f44070 */
[-C--:B------:R-:W-:Y:S01]  /*0fc0*/  @!P2 IADD3 R5, PT, PT, R5, -R6.reuse, RZ ;  /* 0x800000060505a210 */ /* 0x080fe20007ffe0ff */
[----:B------:R-:W-:Y:S01]  /*0fd0*/  @!P2 VIADD R19, R19, 0x1 ;  /* 0x000000011313a836 */ /* 0x000fe20000000000 */
[----:B------:R-:W-:Y:S01]  /*0fe0*/  ISETP.NE.AND P2, PT, R8, RZ, PT ;  /* 0x000000ff0800720c */ /* 0x000fe20003f45270 */
[----:B0-----:R-:W-:Y:S01]  /*0ff0*/  VIADD R9, R7, 0xffffffe ;  /* 0x0ffffffe07097836 */ /* 0x001fe20000000000 */
[----:B------:R-:W-:-:S05]  /*1000*/  ISETP.GE.U32.AND P0, PT, R5, R6, PT ;  /* 0x000000060500720c */ /* 0x000fca0003f06070 */
[----:B------:R-:W0:Y:S08]  /*1010*/  F2I.FTZ.U32.TRUNC.NTZ R9, R9 ;  /* 0x0000000900097305 */ /* 0x000e30000021f000 */
[----:B------:R-:W-:-:S05]  /*1020*/  @P0 IADD3 R19, PT, PT, R19, 0x1, RZ ;  /* 0x0000000113130810 */ /* 0x000fca0007ffe0ff */
[----:B------:R-:W-:Y:S01]  /*1030*/  @!P1 IMAD.MOV R19, RZ, RZ, -R19 ;  /* 0x000000ffff139224 */ /* 0x000fe200078e0a13 */
[----:B------:R-:W-:Y:S02]  /*1040*/  @!P2 LOP3.LUT R19, RZ, R8, RZ, 0x33, !PT ;  /* 0x00000008ff13a212 */ /* 0x000fe400078e33ff */
[----:B0-----:R-:W-:-:S03]  /*1050*/  IADD3 R4, PT, PT, RZ, -R9, RZ ;  /* 0x80000009ff047210 */ /* 0x001fc60007ffe0ff */
[----:B------:R-:W-:Y:S01]  /*1060*/  IMAD R21, R19, R10, R11 ;  /* 0x0000000a13157224 */ /* 0x000fe200078e020b */
[----:B------:R-:W-:Y:S01]  /*1070*/  IABS R10, R16 ;  /* 0x00000010000a7213 */ /* 0x000fe20000000000 */
[----:B------:R-:W-:Y:S02]  /*1080*/  IMAD.MOV.U32 R8, RZ, RZ, R4 ;  /* 0x000000ffff087224 */ /* 0x000fe400078e0004 */
[----:B------:R-:W0:Y:S01]  /*1090*/  LDS.128 R4, [UR7+-0x10] ;  /* 0xfffff007ff047984 */ /* 0x000e220008000c00 */
[----:B------:R-:W-:Y:S01]  /*10a0*/  IABS R23, R21 ;  /* 0x0000001500177213 */ /* 0x000fe20000000000 */
[----:B------:R-:W-:Y:S01]  /*10b0*/  IMAD R11, R8, R17, RZ ;  /* 0x00000011080b7224 */ /* 0x000fe200078e02ff */
[----:B------:R-:W-:Y:S01]  /*10c0*/  IADD3 R22, PT, PT, RZ, -R10, RZ ;  /* 0x8000000aff167210 */ /* 0x000fe20007ffe0ff */
[----:B------:R-:W-:-:S04]  /*10d0*/  IMAD.MOV.U32 R8, RZ, RZ, RZ ;  /* 0x000000ffff087224 */ /* 0x000fc800078e00ff */
[----:B------:R-:W-:-:S06]  /*10e0*/  IMAD.HI.U32 R8, R9, R11, R8 ;  /* 0x0000000b09087227 */ /* 0x000fcc00078e0008 */
[----:B------:R-:W-:Y:S02]  /*10f0*/  IMAD.HI.U32 R20, R8, R23, RZ ;  /* 0x0000001708147227 */ /* 0x000fe400078e00ff */
[----:B------:R-:W1:Y:S01]  /*1100*/  LDS.128 R8, [UR7] ;  /* 0x00000007ff087984 */ /* 0x000e620008000c00 */
[----:B------:R-:W-:Y:S01]  /*1110*/  UIADD3 UR7, UPT, UPT, UR7, 0x20, URZ ;  /* 0x0000002007077890 */ /* 0x000fe2000fffe0ff */
[----:B------:R-:W-:-:S05]  /*1120*/  IMAD R22, R20, R22, R23 ;  /* 0x0000001614167224 */ /* 0x000fca00078e0217 */
[----:B------:R-:W-:-:S13]  /*1130*/  ISETP.GT.U32.AND P2, PT, R17, R22, PT ;  /* 0x000000161100720c */ /* 0x000fda0003f44070 */
[----:B------:R-:W-:Y:S02]  /*1140*/  @!P2 IMAD.IADD R22, R22, 0x1, -R17 ;  /* 0x000000011616a824 */ /* 0x000fe400078e0a11 */
[----:B------:R-:W-:Y:S01]  /*1150*/  @!P2 VIADD R20, R20, 0x1 ;  /* 0x000000011414a836 */ /* 0x000fe20000000000 */
[----:B------:R-:W-:Y:S01]  /*1160*/  ISETP.NE.AND P2, PT, R16, RZ, PT ;  /* 0x000000ff1000720c */ /* 0x000fe20003f45270 */
[----:B0-----:R-:W-:Y:S01]  /*1170*/  IMAD R4, R2, R4, R3 ;  /* 0x0000000402047224 */ /* 0x001fe200078e0203 */
[----:B------:R-:W-:Y:S02]  /*1180*/  ISETP.GE.U32.AND P0, PT, R22, R17, PT ;  /* 0x000000111600720c */ /* 0x000fe40003f06070 */
[----:B------:R-:W-:Y:S01]  /*1190*/  LOP3.LUT R2, R21, R16, RZ, 0x3c, !PT ;  /* 0x0000001015027212 */ /* 0x000fe200078e3cff */
[----:B------:R-:W-:Y:S02]  /*11a0*/  IMAD R4, R12, R5, R4 ;  /* 0x000000050c047224 */ /* 0x000fe400078e0204 */
[----:B------:R-:W-:Y:S01]  /*11b0*/  IMAD.MOV R5, RZ, RZ, -R16 ;  /* 0x000000ffff057224 */ /* 0x000fe200078e0a10 */
[----:B------:R-:W-:Y:S01]  /*11c0*/  ISETP.GE.AND P1, PT, R2, RZ, PT ;  /* 0x000000ff0200720c */ /* 0x000fe20003f26270 */
[----:B------:R-:W-:-:S04]  /*11d0*/  IMAD R4, R13, R6, R4 ;  /* 0x000000060d047224 */ /* 0x000fc800078e0204 */
[----:B------:R-:W-:Y:S02]  /*11e0*/  IMAD R4, R14, R7, R4 ;  /* 0x000000070e047224 */ /* 0x000fe400078e0204 */
[----:B------:R-:W-:Y:S02]  /*11f0*/  @P0 IADD3 R20, PT, PT, R20, 0x1, RZ ;  /* 0x0000000114140810 */ /* 0x000fe40007ffe0ff */
[----:B-1----:R-:W-:-:S04]  /*1200*/  IMAD R4, R15, R8, R4 ;  /* 0x000000080f047224 */ /* 0x002fc800078e0204 */
[----:B------:R-:W-:Y:S02]  /*1210*/  IMAD R4, R18, R9, R4 ;  /* 0x0000000912047224 */ /* 0x000fe400078e0204 */
[----:B------:R-:W-:Y:S01]  /*1220*/  @!P1 IMAD.MOV R20, RZ, RZ, -R20 ;  /* 0x000000ffff149224 */ /* 0x000fe200078e0a14 */
[----:B------:R-:W-:Y:S01]  /*1230*/  @!P2 LOP3.LUT R20, RZ, R16, RZ, 0x33, !PT ;  /* 0x00000010ff14a212 */ /* 0x000fe200078e33ff */
[----:B------:R-:W-:-:S04]  /*1240*/  IMAD R4, R19, R10, R4 ;  /* 0x0000000a13047224 */ /* 0x000fc800078e0204 */
[C---:B------:R-:W-:Y:S02]  /*1250*/  IMAD R3, R20.reuse, R11, R4 ;  /* 0x0000000b14037224 */ /* 0x040fe400078e0204 */
[----:B------:R-:W-:Y:S01]  /*1260*/  IMAD R5, R20, R5, R21 ;  /* 0x0000000514057224 */ /* 0x000fe200078e0215 */
[----:B------:R-:W-:Y:S06]  /*1270*/  BRA.U UP1, `(.L_x_5) ;  /* 0xfffffff101287547 */ /* 0x000fec000b83ffff */
.L_x_4:
[----:B------:R-:W-:Y:S05]  /*1280*/  BRA.U !UP0, `(.L_x_3) ;  /* 0x0000000d08d47547 */ /* 0x000fea000b800000 */
[----:B------:R-:W1:Y:S01]  /*1290*/  LDCU UR6, c[0x0][0x39c] ;  /* 0x00007380ff0677ac */ /* 0x000e620008000800 */
[----:B------:R-:W-:Y:S02]  /*12a0*/  UISETP.GE.U32.AND UP0, UPT, UR9, 0x4, UPT ;  /* 0x000000040900788c */ /* 0x000fe4000bf06070 */
[----:B-1----:R-:W-:-:S04]  /*12b0*/  ULOP3.LUT UR8, UR6, 0x3, URZ, 0xc0, !UPT ;  /* 0x0000000306087892 */ /* 0x002fc8000f8ec0ff */
[----:B------:R-:W-:-:S03]  /*12c0*/  UISETP.NE.AND UP1, UPT, UR8, URZ, UPT ;  /* 0x000000ff0800728c */ /* 0x000fc6000bf25270 */
[----:B------:R-:W-:Y:S08]  /*12d0*/  BRA.U !UP0, `(.L_x_6) ;  /* 0x0000000908087547 */ /* 0x000ff0000b800000 */
[----:B------:R-:W1:Y:S01]  /*12e0*/  S2UR UR7, SR_CgaCtaId ;  /* 0x00000000000779c3 */ /* 0x000e620000008800 */
[----:B------:R-:W-:Y:S01]  /*12f0*/  UMOV UR5, 0x400 ;  /* 0x0000040000057882 */ /* 0x000fe20000000000 */
[----:B-----5:R-:W-:Y:S01]  /*1300*/  IABS R10, R5 ;  /* 0x00000005000a7213 */ /* 0x020fe20000000000 */
[----:B-1----:R-:W-:-:S04]  /*1310*/  ULEA UR7, UR7, UR5, 0x18 ;  /* 0x0000000507077291 */ /* 0x002fc8000f8ec0ff */
[----:B------:R-:W-:-:S09]  /*1320*/  ULEA UR5, UR4, UR7, 0x2 ;  /* 0x0000000704057291 */ /* 0x000fd2000f8e10ff */
[----:B------:R-:W1:Y:S04]  /*1330*/  LDS R8, [UR5+-0x4] ;  /* 0xfffffc05ff087984 */ /* 0x000e680008000800 */
[----:B0-----:R-:W0:Y:S01]  /*1340*/  LDS R2, [UR5+-0x8] ;  /* 0xfffff805ff027984 */ /* 0x001e220008000800 */
[-C--:B-1----:R-:W-:Y:S02]  /*1350*/  IABS R12, R8.reuse ;  /* 0x00000008000c7213 */ /* 0x082fe40000000000 */
[----:B------:R-:W-:Y:S02]  /*1360*/  IABS R11, R8 ;  /* 0x00000008000b7213 */ /* 0x000fe40000000000 */
[----:B------:R-:W1:Y:S01]  /*1370*/  I2F.RP R4, R12 ;  /* 0x0000000c00047306 */ /* 0x000e620000209400 */
[----:B0-----:R-:W-:-:S02]  /*1380*/  IABS R13, R2 ;  /* 0x00000002000d7213 */ /* 0x001fc40000000000 */
[----:B------:R-:W-:-:S05]  /*1390*/  IMAD.MOV R11, RZ, RZ, -R11 ;  /* 0x000000ffff0b7224 */ /* 0x000fca00078e0a0b */
[----:B-1----:R-:W0:Y:S02]  /*13a0*/  MUFU.RCP R4, R4 ;  /* 0x0000000400047308 */ /* 0x002e240000001000 */
[----:B0-----:R-:W-:-:S06]  /*13b0*/  IADD3 R6, PT, PT, R4, 0xffffffe, RZ ;  /* 0x0ffffffe04067810 */ /* 0x001fcc0007ffe0ff */
[----:B------:R0:W1:Y:S02]  /*13c0*/  F2I.FTZ.U32.TRUNC.NTZ R7, R6 ;  /* 0x0000000600077305 */ /* 0x000064000021f000 */
[----:B0-----:R-:W-:Y:S02]  /*13d0*/  IMAD.MOV.U32 R6, RZ, RZ, RZ ;  /* 0x000000ffff067224 */ /* 0x001fe400078e00ff */
[----:B-1----:R-:W-:-:S04]  /*13e0*/  IMAD.MOV R9, RZ, RZ, -R7 ;  /* 0x000000ffff097224 */ /* 0x002fc800078e0a07 */
[----:B------:R-:W-:-:S04]  /*13f0*/  IMAD R9, R9, R12, RZ ;  /* 0x0000000c09097224 */ /* 0x000fc800078e02ff */
[----:B------:R-:W-:Y:S01]  /*1400*/  IMAD.HI.U32 R4, R7, R9, R6 ;  /* 0x0000000907047227 */ /* 0x000fe200078e0006 */
[----:B------:R-:W-:-:S03]  /*1410*/  MOV R9, R10 ;  /* 0x0000000a00097202 */ /* 0x000fc60000000f00 */
[----:B------:R-:W-:Y:S02]  /*1420*/  IMAD.MOV.U32 R7, RZ, RZ, R13 ;  /* 0x000000ffff077224 */ /* 0x000fe400078e000d */
[----:B------:R-:W-:Y:S02]  /*1430*/  IMAD.HI.U32 R6, R4, R9, RZ ;  /* 0x0000000904067227 */ /* 0x000fe400078e00ff */
[----:B------:R-:W0:Y:S01]  /*1440*/  I2F.RP R10, R7 ;  /* 0x00000007000a7306 */ /* 0x000e220000209400 */
[----:B------:R-:W1:Y:S01]  /*1450*/  LDS R4, [UR5+-0xc] ;  /* 0xfffff405ff047984 */ /* 0x000e620008000800 */
[----:B------:R-:W-:-:S05]  /*1460*/  IMAD R9, R6, R11, R9 ;  /* 0x0000000b06097224 */ /* 0x000fca00078e0209 */
        /* <DEDUP_REMOVED lines=8> */
[----:B0-----:R-:W-:Y:S01]  /*14f0*/  VIADD R11, R10, 0xffffffe ;  /* 0x0ffffffe0a0b7836 */ /* 0x001fe20000000000 */
[----:B------:R-:W-:-:S03]  /*1500*/  IADD3 R10, PT, PT, -R8, RZ, RZ ;  /* 0x000000ff080a7210 */ /* 0x000fc60007ffe1ff */
[----:B------:R0:W2:Y:S02]  /*1510*/  F2I.FTZ.U32.TRUNC.NTZ R9, R11 ;  /* 0x0000000b00097305 */ /* 0x0000a4000021f000 */
[----:B------:R-:W-:Y:S02]  /*1520*/  @P0 IADD3 R6, PT, PT, R6, 0x1, RZ ;  /* 0x0000000106060810 */ /* 0x000fe40007ffe0ff */
[----:B-1----:R-:W-:-:S04]  /*1530*/  IABS R13, R4 ;  /* 0x00000004000d7213 */ /* 0x002fc80000000000 */
[----:B------:R-:W-:Y:S01]  /*1540*/  @!P1 IMAD.MOV R6, RZ, RZ, -R6 ;  /* 0x000000ffff069224 */ /* 0x000fe200078e0a06 */
[----:B------:R-:W-:Y:S02]  /*1550*/  @!P2 LOP3.LUT R6, RZ, R8, RZ, 0x33, !PT ;  /* 0x00000008ff06a212 */ /* 0x000fe400078e33ff */
[----:B0-----:R-:W-:Y:S02]  /*1560*/  IABS R11, R2 ;  /* 0x00000002000b7213 */ /* 0x001fe40000000000 */
[----:B------:R-:W-:Y:S01]  /*1570*/  IABS R14, R4 ;  /* 0x00000004000e7213 */ /* 0x000fe20000000000 */
[----:B------:R-:W-:Y:S02]  /*1580*/  IMAD R10, R6, R10, R5 ;  /* 0x0000000a060a7224 */ /* 0x000fe400078e0205 */
[----:B--2---:R-:W-:Y:S02]  /*1590*/  IMAD.MOV R12, RZ, RZ, -R9 ;  /* 0x000000ffff0c7224 */ /* 0x004fe400078e0a09 */
[----:B------:R-:W-:-:S02]  /*15a0*/  IMAD.MOV R14, RZ, RZ, -R14 ;  /* 0x000000ffff0e7224 */ /* 0x000fc400078e0a0e */
[----:B------:R-:W-:Y:S01]  /*15b0*/  IMAD.MOV.U32 R8, RZ, RZ, R12 ;  /* 0x000000ffff087224 */ /* 0x000fe200078e000c */
[----:B------:R-:W-:-:S03]  /*15c0*/  IABS R12, R10 ;  /* 0x0000000a000c7213 */ /* 0x000fc60000000000 */
        /* <DEDUP_REMOVED lines=8> */
[----:B------:R-:W1:Y:S01]  /*1650*/  LDS R5, [UR5+-0x10] ;  /* 0xfffff005ff057984 */ /* 0x000e620008000800 */
[----:B------:R-:W-:Y:S02]  /*1660*/  UIADD3 UR5, UPT, UPT, -UR4, UR6, URZ ;  /* 0x0000000604057290 */ /* 0x000fe4000fffe1ff */
[----:B------:R-:W-:Y:S01]  /*1670*/  ISETP.GT.U32.AND P2, PT, R7, R12, PT ;  /* 0x0000000c0700720c */ /* 0x000fe20003f44070 */
[----:B------:R-:W-:-:S02]  /*1680*/  UIADD3 UR4, UPT, UPT, UR4, -0x4, URZ ;  /* 0xfffffffc04047890 */ /* 0x000fc4000fffe0ff */
[----:B------:R-:W-:Y:S01]  /*1690*/  ULEA UR5, UR5, UR7, 0x2 ;  /* 0x0000000705057291 */ /* 0x000fe2000f8e10ff */
[----:B0-----:R-:W0:Y:S09]  /*16a0*/  MUFU.RCP R13, R13 ;  /* 0x0000000d000d7308 */ /* 0x001e320000001000 */
[----:B------:R-:W-:-:S02]  /*16b0*/  @!P2 IMAD.IADD R12, R12, 0x1, -R7 ;  /* 0x000000010c0ca824 */ /* 0x000fc400078e0a07 */
[----:B------:R-:W-:Y:S01]  /*16c0*/  @!P2 VIADD R9, R9, 0x1 ;  /* 0x000000010909a836 */ /* 0x000fe20000000000 */
[----:B------:R-:W-:Y:S02]  /*16d0*/  ISETP.NE.AND P2, PT, R2, RZ, PT ;  /* 0x000000ff0200720c */ /* 0x000fe40003f45270 */
[----:B------:R-:W-:Y:S02]  /*16e0*/  ISETP.GE.U32.AND P0, PT, R12, R7, PT ;  /* 0x000000070c00720c */ /* 0x000fe40003f06070 */
[----:B------:R-:W-:-:S04]  /*16f0*/  LOP3.LUT R7, R10, R2, RZ, 0x3c, !PT ;  /* 0x000000020a077212 */ /* 0x000fc800078e3cff */
[----:B------:R-:W-:Y:S02]  /*1700*/  ISETP.GE.AND P1, PT, R7, RZ, PT ;  /* 0x000000ff0700720c */ /* 0x000fe40003f26270 */
[----:B0-----:R-:W-:Y:S02]  /*1710*/  IADD3 R11, PT, PT, R13, 0xffffffe, RZ ;  /* 0x0ffffffe0d0b7810 */ /* 0x001fe40007ffe0ff */
[----:B------:R-:W-:-:S03]  /*1720*/  IADD3 R13, PT, PT, -R2, RZ, RZ ;  /* 0x000000ff020d7210 */ /* 0x000fc60007ffe1ff */
[----:B------:R-:W-:Y:S01]  /*1730*/  @P0 VIADD R9, R9, 0x1 ;  /* 0x0000000109090836 */ /* 0x000fe20000000000 */
[----:B------:R-:W0:Y:S04]  /*1740*/  F2I.FTZ.U32.TRUNC.NTZ R11, R11 ;  /* 0x0000000b000b7305 */ /* 0x000e28000021f000 */
[----:B------:R-:W-:-:S05]  /*1750*/  MOV R7, R9 ;  /* 0x0000000900077202 */ /* 0x000fca0000000f00 */
[----:B------:R-:W-:Y:S01]  /*1760*/  @!P1 IMAD.MOV R7, RZ, RZ, -R7 ;  /* 0x000000ffff079224 */ /* 0x000fe200078e0a07 */
[----:B------:R-:W-:Y:S02]  /*1770*/  @!P2 LOP3.LUT R7, RZ, R2, RZ, 0x33, !PT ;  /* 0x00000002ff07a212 */ /* 0x000fe400078e33ff */
[----:B-1----:R-:W-:Y:S01]  /*1780*/  IABS R2, R5 ;  /* 0x0000000500027213 */ /* 0x002fe20000000000 */
[----:B0-----:R-:W-:Y:S02]  /*1790*/  IMAD.MOV R9, RZ, RZ, -R11 ;  /* 0x000000ffff097224 */ /* 0x001fe400078e0a0b */
[----:B------:R-:W-:Y:S02]  /*17a0*/  IMAD R13, R7, R13, R10 ;  /* 0x0000000d070d7224 */ /* 0x000fe400078e020a */
[----:B------:R-:W-:Y:S02]  /*17b0*/  IMAD R9, R9, R8, RZ ;  /* 0x0000000809097224 */ /* 0x000fe400078e02ff */
[----:B------:R-:W-:Y:S01]  /*17c0*/  IMAD.MOV.U32 R10, RZ, RZ, RZ ;  /* 0x000000ffff0a7224 */ /* 0x000fe200078e00ff */
[----:B------:R-:W-:-:S03]  /*17d0*/  IABS R12, R13 ;  /* 0x0000000d000c7213 */ /* 0x000fc60000000000 */
[----:B------:R-:W-:Y:S01]  /*17e0*/  IMAD.HI.U32 R10, R11, R9, R10 ;  /* 0x000000090b0a7227 */ /* 0x000fe200078e000a */
[----:B------:R-:W-:Y:S01]  /*17f0*/  MOV R9, R12 ;  /* 0x0000000c00097202 */ /* 0x000fe20000000f00 */
[----:B------:R-:W0:Y:S02]  /*1800*/  I2F.RP R11, R2 ;  /* 0x00000002000b7306 */ /* 0x000e240000209400 */
[----:B------:R-:W-:Y:S02]  /*1810*/  IMAD.MOV.U32 R12, RZ, RZ, R14 ;  /* 0x000000ffff0c7224 */ /* 0x000fe400078e000e */
[----:B------:R-:W-:Y:S01]  /*1820*/  IMAD.HI.U32 R10, R10, R9, RZ ;  /* 0x000000090a0a7227 */ /* 0x000fe200078e00ff */
[----:B------:R-:W-:Y:S03]  /*1830*/  LDS R14, [UR5+0xc] ;  /* 0x00000c05ff0e7984 */ /* 0x000fe60008000800 */
[----:B------:R-:W-:Y:S01]  /*1840*/  IMAD R9, R10, R12, R9 ;  /* 0x0000000c0a097224 */ /* 0x000fe200078e0209 */
[----:B------:R-:W-:-:S04]  /*1850*/  IABS R12, R5 ;  /* 0x00000005000c7213 */ /* 0x000fc80000000000 */
[----:B------:R-:W-:Y:S01]  /*1860*/  ISETP.GT.U32.AND P2, PT, R8, R9, PT ;  /* 0x000000090800720c */ /* 0x000fe20003f44070 */
[----:B------:R-:W-:Y:S01]  /*1870*/  IMAD.MOV R12, RZ, RZ, -R12 ;  /* 0x000000ffff0c7224 */ /* 0x000fe200078e0a0c */
[----:B0-----:R-:W0:Y:S11]  /*1880*/  MUFU.RCP R11, R11 ;  /* 0x0000000b000b7308 */ /* 0x001e360000001000 */
[----:B------:R-:W-:-:S02]  /*1890*/  @!P2 IMAD.IADD R9, R9, 0x1, -R8 ;  /* 0x000000010909a824 */ /* 0x000fc400078e0a08 */
[----:B------:R-:W-:Y:S01]  /*18a0*/  @!P2 VIADD R10, R10, 0x1 ;  /* 0x000000010a0aa836 */ /* 0x000fe20000000000 */
[----:B------:R-:W-:Y:S02]  /*18b0*/  ISETP.NE.AND P2, PT, R4, RZ, PT ;  /* 0x000000ff0400720c */ /* 0x000fe40003f45270 */
[----:B------:R-:W-:Y:S02]  /*18c0*/  ISETP.GE.U32.AND P0, PT, R9, R8, PT ;  /* 0x000000080900720c */ /* 0x000fe40003f06070 */
[----:B------:R-:W-:Y:S02]  /*18d0*/  LOP3.LUT R8, R13, R4, RZ, 0x3c, !PT ;  /* 0x000000040d087212 */ /* 0x000fe400078e3cff */
[----:B0-----:R-:W-:Y:S02]  /*18e0*/  IADD3 R9, PT, PT, R11, 0xffffffe, RZ ;  /* 0x0ffffffe0b097810 */ /* 0x001fe40007ffe0ff */
[----:B------:R-:W-:Y:S01]  /*18f0*/  ISETP.GE.AND P1, PT, R8, RZ, PT ;  /* 0x000000ff0800720c */ /* 0x000fe20003f26270 */
[----:B------:R-:W-:-:S03]  /*1900*/  IMAD.MOV R8, RZ, RZ, -R4 ;  /* 0x000000ffff087224 */ /* 0x000fc600078e0a04 */
[----:B------:R-:W0:Y:S03]  /*1910*/  F2I.FTZ.U32.TRUNC.NTZ R9, R9 ;  /* 0x0000000900097305 */ /* 0x000e26000021f000 */
[----:B------:R-:W-:-:S06]  /*1920*/  @P0 VIADD R10, R10, 0x1 ;  /* 0x000000010a0a0836 */ /* 0x000fcc0000000000 */
[----:B------:R-:W-:Y:S02]  /*1930*/  @!P1 IADD3 R10, PT, PT, -R10, RZ, RZ ;  /* 0x000000ff0a0a9210 */ /* 0x000fe40007ffe1ff */
[----:B------:R-:W-:Y:S01]  /*1940*/  @!P2 LOP3.LUT R10, RZ, R4, RZ, 0x33, !PT ;  /* 0x00000004ff0aa212 */ /* 0x000fe200078e33ff */
[----:B0-----:R-:W-:-:S04]  /*1950*/  IMAD.MOV R11, RZ, RZ, -R9 ;  /* 0x000000ffff0b7224 */ /* 0x001fc800078e0a09 */
[----:B------:R-:W-:Y:S02]  /*1960*/  IMAD R4, R10, R8, R13 ;  /* 0x000000080a047224 */ /* 0x000fe400078e020d */
[----:B------:R-:W-:Y:S02]  /*1970*/  HFMA2 R8, -RZ, RZ, 0, 0 ;  /* 0x00000000ff087431 */ /* 0x000fe400000001ff */
[----:B------:R-:W-:Y:S01]  /*1980*/  IMAD R11, R11, R2, RZ ;  /* 0x000000020b0b7224 */ /* 0x000fe200078e02ff */
[----:B------:R-:W-:-:S03]  /*1990*/  IABS R13, R4 ;  /* 0x00000004000d7213 */ /* 0x000fc60000000000 */
[----:B------:R-:W-:Y:S02]  /*19a0*/  IMAD.HI.U32 R8, R9, R11, R8 ;  /* 0x0000000b09087227 */ /* 0x000fe400078e0008 */
[----:B------:R-:W-:Y:S04]  /*19b0*/  LDS R9, [UR5+0x8] ;  /* 0x00000805ff097984 */ /* 0x000fe80008000800 */
[----:B------:R-:W-:Y:S02]  /*19c0*/  IMAD.HI.U32 R11, R8, R13, RZ ;  /* 0x0000000d080b7227 */ /* 0x000fe400078e00ff */
[----:B------:R-:W0:Y:S02]  /*19d0*/  LDS R8, [UR5] ;  /* 0x00000005ff087984 */ /* 0x000e240008000800 */
[----:B------:R-:W-:-:S02]  /*19e0*/  IMAD R13, R11, R12, R13 ;  /* 0x0000000c0b0d7224 */ /* 0x000fc400078e020d */
[----:B------:R-:W1:Y:S03]  /*19f0*/  LDS R12, [UR5+0x4] ;  /* 0x00000405ff0c7984 */ /* 0x000e660008000800 */
[----:B------:R-:W-:-:S13]  /*1a00*/  ISETP.GT.U32.AND P2, PT, R2, R13, PT ;  /* 0x0000000d0200720c */ /* 0x000fda0003f44070 */
[----:B------:R-:W-:Y:S01]  /*1a10*/  @!P2 IMAD.IADD R13, R13, 0x1, -R2 ;  /* 0x000000010d0da824 */ /* 0x000fe200078e0a02 */
[----:B------:R-:W-:Y:S02]  /*1a20*/  @!P2 IADD3 R11, PT, PT, R11, 0x1, RZ ;  /* 0x000000010b0ba810 */ /* 0x000fe40007ffe0ff */
[----:B------:R-:W-:Y:S02]  /*1a30*/  ISETP.NE.AND P2, PT, R5, RZ, PT ;  /* 0x000000ff0500720c */ /* 0x000fe40003f45270 */
[----:B------:R-:W-:Y:S02]  /*1a40*/  ISETP.GE.U32.AND P0, PT, R13, R2, PT ;  /* 0x000000020d00720c */ /* 0x000fe40003f06070 */
[----:B------:R-:W-:-:S04]  /*1a50*/  LOP3.LUT R2, R4, R5, RZ, 0x3c, !PT ;  /* 0x0000000504027212 */ /* 0x000fc800078e3cff */
[----:B------:R-:W-:-:S07]  /*1a60*/  ISETP.GE.AND P1, PT, R2, RZ, PT ;  /* 0x000000ff0200720c */ /* 0x000fce0003f26270 */
[----:B------:R-:W-:Y:S02]  /*1a70*/  @P0 VIADD R11, R11, 0x1 ;  /* 0x000000010b0b0836 */ /* 0x000fe40000000000 */
[----:B0-----:R-:W-:-:S04]  /*1a80*/  IMAD R8, R6, R8, R3 ;  /* 0x0000000806087224 */ /* 0x001fc800078e0203 */
[----:B-1----:R-:W-:Y:S02]  /*1a90*/  IMAD R8, R7, R12, R8 ;  /* 0x0000000c07087224 */ /* 0x002fe400078e0208 */
[----:B------:R-:W-:Y:S01]  /*1aa0*/  @!P1 IMAD.MOV R11, RZ, RZ, -R11 ;  /* 0x000000ffff0b9224 */ /* 0x000fe200078e0a0b */
[----:B------:R-:W-:Y:S01]  /*1ab0*/  @!P2 LOP3.LUT R11, RZ, R5, RZ, 0x33, !PT ;  /* 0x00000005ff0ba212 */ /* 0x000fe200078e33ff */
[----:B------:R-:W-:Y:S01]  /*1ac0*/  IMAD R8, R10, R9, R8 ;  /* 0x000000090a087224 */ /* 0x000fe200078e0208 */
[----:B------:R-:W-:-:S03]  /*1ad0*/  IADD3 R5, PT, PT, -R5, RZ, RZ ;  /* 0x000000ff05057210 */ /* 0x000fc60007ffe1ff */
[C---:B------:R-:W-:Y:S02]  /*1ae0*/  IMAD R3, R11.reuse, R14, R8 ;  /* 0x0000000e0b037224 */ /* 0x040fe400078e0208 */
[----:B------:R-:W-:-:S07]  /*1af0*/  IMAD R5, R11, R5, R4 ;  /* 0x000000050b057224 */ /* 0x000fce00078e0204 */
.L_x_6:
[----:B------:R-:W-:Y:S05]  /*1b00*/  BRA.U !UP1, `(.L_x_3) ;  /* 0x0000000509b47547 */ /* 0x000fea000b800000 */
[----:B------:R-:W-:Y:S02]  /*1b10*/  UISETP.NE.AND UP0, UPT, UR8, 0x1, UPT ;  /* 0x000000010800788c */ /* 0x000fe4000bf05270 */
[----:B------:R-:W-:-:S04]  /*1b20*/  ULOP3.LUT UR5, UR6, 0x1, URZ, 0xc0, !UPT ;  /* 0x0000000106057892 */ /* 0x000fc8000f8ec0ff */
[----:B------:R-:W-:-:S03]  /*1b30*/  UISETP.NE.U32.AND UP1, UPT, UR5, 0x1, UPT ;  /* 0x000000010500788c */ /* 0x000fc6000bf25070 */
[----:B------:R-:W-:Y:S08]  /*1b40*/  BRA.U !UP0, `(.L_x_7) ;  /* 0x0000000508187547 */ /* 0x000ff0000b800000 */
[----:B------:R-:W1:Y:S01]  /*1b50*/  S2UR UR7, SR_CgaCtaId ;  /* 0x00000000000779c3 */ /* 0x000e620000008800 */
[----:B------:R-:W-:Y:S01]  /*1b60*/  UMOV UR5, 0x400 ;  /* 0x0000040000057882 */ /* 0x000fe20000000000 */
[----:B------:R-:W-:Y:S01]  /*1b70*/  IMAD.MOV.U32 R6, RZ, RZ, RZ ;  /* 0x000000ffff067224 */ /* 0x000fe200078e00ff */
[----:B-----5:R-:W-:Y:S01]  /*1b80*/  IABS R11, R5 ;  /* 0x00000005000b7213 */ /* 0x020fe20000000000 */
[----:B-1----:R-:W-:-:S04]  /*1b90*/  ULEA UR5, UR7, UR5, 0x18 ;  /* 0x0000000507057291 */ /* 0x002fc8000f8ec0ff */
[----:B------:R-:W-:-:S09]  /*1ba0*/  ULEA UR7, UR4, UR5, 0x2 ;  /* 0x0000000504077291 */ /* 0x000fd2000f8e10ff */
[----:B------:R-:W1:Y:S04]  /*1bb0*/  LDS R4, [UR7+-0x4] ;  /* 0xfffffc07ff047984 */ /* 0x000e680008000800 */
[----:B0-----:R-:W0:Y:S01]  /*1bc0*/  LDS R2, [UR7+-0x8] ;  /* 0xfffff807ff027984 */ /* 0x001e220008000800 */
[----:B------:R-:W-:Y:S02]  /*1bd0*/  UIADD3 UR7, UPT, UPT, -UR4, UR6, URZ ;  /* 0x0000000604077290 */ /* 0x000fe4000fffe1ff */
[----:B------:R-:W-:Y:S02]  /*1be0*/  UIADD3 UR4, UPT, UPT, UR4, -0x2, URZ ;  /* 0xfffffffe04047890 */ /* 0x000fe4000fffe0ff */
[----:B------:R-:W-:Y:S01]  /*1bf0*/  ULEA UR7, UR7, UR5, 0x2 ;  /* 0x0000000507077291 */ /* 0x000fe2000f8e10ff */
[----:B-1----:R-:W-:-:S02]  /*1c00*/  IABS R10, R4 ;  /* 0x00000004000a7213 */ /* 0x002fc40000000000 */
[----:B------:R-:W-:Y:S02]  /*1c10*/  IABS R12, R4 ;  /* 0x00000004000c7213 */ /* 0x000fe40000000000 */
[----:B------:R-:W1:Y:S01]  /*1c20*/  I2F.RP R8, R10 ;  /* 0x0000000a00087306 */ /* 0x000e620000209400 */
[----:B0-----:R-:W-:-:S07]  /*1c30*/  IABS R13, R2 ;  /* 0x00000002000d7213 */ /* 0x001fce0000000000 */
[----:B-1----:R-:W0:Y:S02]  /*1c40*/  MUFU.RCP R8, R8 ;  /* 0x0000000800087308 */ /* 0x002e240000001000 */
[----:B0-----:R-:W-:-:S06]  /*1c50*/  VIADD R7, R8, 0xffffffe ;  /* 0x0ffffffe08077836 */ /* 0x001fcc0000000000 */
[----:B------:R-:W0:Y:S02]  /*1c60*/  F2I.FTZ.U32.TRUNC.NTZ R7, R7 ;  /* 0x0000000700077305 */ /* 0x000e24000021f000 */
[----:B0-----:R-:W-:-:S05]  /*1c70*/  IADD3 R9, PT, PT, RZ, -R7, RZ ;  /* 0x80000007ff097210 */ /* 0x001fca0007ffe0ff */
[----:B------:R-:W-:-:S04]  /*1c80*/  IMAD R9, R9, R10, RZ ;  /* 0x0000000a09097224 */ /* 0x000fc800078e02ff */
[----:B------:R-:W-:Y:S01]  /*1c90*/  IMAD.HI.U32 R8, R7, R9, R6 ;  /* 0x0000000907087227 */ /* 0x000fe200078e0006 */
[----:B------:R-:W-:Y:S02]  /*1ca0*/  MOV R9, R11 ;  /* 0x0000000b00097202 */ /* 0x000fe40000000f00 */
[----:B------:R-:W-:Y:S01]  /*1cb0*/  IADD3 R7, PT, PT, RZ, -R12, RZ ;  /* 0x8000000cff077210 */ /* 0x000fe20007ffe0ff */
[----:B------:R-:W-:Y:S02]  /*1cc0*/  IMAD.MOV.U32 R6, RZ, RZ, R13 ;  /* 0x000000ffff067224 */ /* 0x000fe400078e000d */
[----:B------:R-:W-:Y:S02]  /*1cd0*/  IMAD.HI.U32 R8, R8, R9, RZ ;  /* 0x0000000908087227 */ /* 0x000fe400078e00ff */
[----:B------:R-:W0:Y:S02]  /*1ce0*/  I2F.RP R11, R6 ;  /* 0x00000006000b7306 */ /* 0x000e240000209400 */
[----:B------:R-:W-:-:S05]  /*1cf0*/  IMAD R7, R8, R7, R9 ;  /* 0x0000000708077224 */ /* 0x000fca00078e0209 */
[----:B------:R-:W-:Y:S01]  /*1d00*/  ISETP.GT.U32.AND P2, PT, R10, R7, PT ;  /* 0x000000070a00720c */ /* 0x000fe20003f44070 */
[----:B0-----:R-:W0:-:S12]  /*1d10*/  MUFU.RCP R11, R11 ;  /* 0x0000000b000b7308 */ /* 0x001e180000001000 */
[----:B------:R-:W-:Y:S02]  /*1d20*/  @!P2 IMAD.IADD R7, R7, 0x1, -R10 ;  /* 0x000000010707a824 */ /* 0x000fe400078e0a0a */
[----:B------:R-:W-:Y:S01]  /*1d30*/  @!P2 VIADD R8, R8, 0x1 ;  /* 0x000000010808a836 */ /* 0x000fe20000000000 */
[----:B------:R-:W-:Y:S02]  /*1d40*/  ISETP.NE.AND P2, PT, R4, RZ, PT ;  /* 0x000000ff0400720c */ /* 0x000fe40003f45270 */
[----:B------:R-:W-:Y:S02]  /*1d50*/  ISETP.GE.U32.AND P0, PT, R7, R10, PT ;  /* 0x0000000a0700720c */ /* 0x000fe40003f06070 */
[----:B------:R-:W-:-:S04]  /*1d60*/  LOP3.LUT R7, R5, R4, RZ, 0x3c, !PT ;  /* 0x0000000405077212 */ /* 0x000fc800078e3cff */
[----:B------:R-:W-:Y:S01]  /*1d70*/  ISETP.GE.AND P1, PT, R7, RZ, PT ;  /* 0x000000ff0700720c */ /* 0x000fe20003f26270 */
[----:B------:R-:W-:Y:S01]  /*1d80*/  IMAD.MOV R7, RZ, RZ, -R4 ;  /* 0x000000ffff077224 */ /* 0x000fe200078e0a04 */
[----:B0-----:R-:W-:-:S05]  /*1d90*/  IADD3 R9, PT, PT, R11, 0xffffffe, RZ ;  /* 0x0ffffffe0b097810 */ /* 0x001fca0007ffe0ff */
[----:B------:R-:W-:Y:S01]  /*1da0*/  @P0 IADD3 R8, PT, PT, R8, 0x1, RZ ;  /* 0x0000000108080810 */ /* 0x000fe20007ffe0ff */
[----:B------:R-:W0:Y:S04]  /*1db0*/  F2I.FTZ.U32.TRUNC.NTZ R9, R9 ;  /* 0x0000000900097305 */ /* 0x000e28000021f000 */
[----:B------:R-:W-:Y:S02]  /*1dc0*/  IMAD.MOV.U32 R10, RZ, RZ, R8 ;  /* 0x000000ffff0a7224 */ /* 0x000fe400078e0008 */
[----:B------:R-:W-:-:S03]  /*1dd0*/  HFMA2 R8, -RZ, RZ, 0, 0 ;  /* 0x00000000ff087431 */ /* 0x000fc600000001ff */
[----:B------:R-:W-:Y:S02]  /*1de0*/  @!P1 IADD3 R10, PT, PT, -R10, RZ, RZ ;  /* 0x000000ff0a0a9210 */ /* 0x000fe40007ffe1ff */
[----:B------:R-:W-:Y:S02]  /*1df0*/  @!P2 LOP3.LUT R10, RZ, R4, RZ, 0x33, !PT ;  /* 0x00000004ff0aa212 */ /* 0x000fe400078e33ff */
[----:B0-----:R-:W-:-:S03]  /*1e00*/  IADD3 R13, PT, PT, RZ, -R9, RZ ;  /* 0x80000009ff0d7210 */ /* 0x001fc60007ffe0ff */
[----:B------:R-:W-:Y:S01]  /*1e10*/  IMAD R11, R10, R7, R5 ;  /* 0x000000070a0b7224 */ /* 0x000fe200078e0205 */
[----:B------:R-:W-:Y:S01]  /*1e20*/  IABS R7, R2 ;  /* 0x0000000200077213 */ /* 0x000fe20000000000 */
[----:B------:R-:W-:-:S03]  /*1e30*/  IMAD R5, R13, R6, RZ ;  /* 0x000000060d057224 */ /* 0x000fc600078e02ff */
[----:B------:R-:W-:Y:S01]  /*1e40*/  IABS R4, R11 ;  /* 0x0000000b00047213 */ /* 0x000fe20000000000 */
[----:B------:R-:W-:Y:S02]  /*1e50*/  IMAD.MOV R7, RZ, RZ, -R7 ;  /* 0x000000ffff077224 */ /* 0x000fe400078e0a07 */
[----:B------:R-:W-:-:S04]  /*1e60*/  IMAD.HI.U32 R8, R9, R5, R8 ;  /* 0x0000000509087227 */ /* 0x000fc800078e0008 */
[----:B------:R-:W-:Y:S01]  /*1e70*/  IMAD.MOV.U32 R5, RZ, RZ, R4 ;  /* 0x000000ffff057224 */ /* 0x000fe200078e0004 */
[----:B------:R-:W-:Y:S02]  /*1e80*/  MOV R4, R7 ;  /* 0x0000000700047202 */ /* 0x000fe40000000f00 */
[----:B------:R-:W-:Y:S01]  /*1e90*/  LDS R7, [UR7+0x4] ;  /* 0x00000407ff077984 */ /* 0x000fe20008000800 */
[----:B------:R-:W-:-:S04]  /*1ea0*/  IMAD.HI.U32 R8, R8, R5, RZ ;  /* 0x0000000508087227 */ /* 0x000fc800078e00ff */
[----:B------:R-:W-:Y:S02]  /*1eb0*/  IMAD R5, R8, R4, R5 ;  /* 0x0000000408057224 */ /* 0x000fe400078e0205 */
[----:B------:R-:W0:Y:S03]  /*1ec0*/  LDS R4, [UR7] ;  /* 0x00000007ff047984 */ /* 0x000e260008000800 */
[----:B------:R-:W-:-:S13]  /*1ed0*/  ISETP.GT.U32.AND P2, PT, R6, R5, PT ;  /* 0x000000050600720c */ /* 0x000fda0003f44070 */
[----:B------:R-:W-:Y:S01]  /*1ee0*/  @!P2 IMAD.IADD R5, R5, 0x1, -R6 ;  /* 0x000000010505a824 */ /* 0x000fe200078e0a06 */
[----:B------:R-:W-:Y:S02]  /*1ef0*/  @!P2 IADD3 R8, PT, PT, R8, 0x1, RZ ;  /* 0x000000010808a810 */ /* 0x000fe40007ffe0ff */
[----:B------:R-:W-:Y:S02]  /*1f00*/  ISETP.NE.AND P2, PT, R2, RZ, PT ;  /* 0x000000ff0200720c */ /* 0x000fe40003f45270 */
[----:B------:R-:W-:Y:S02]  /*1f10*/  ISETP.GE.U32.AND P0, PT, R5, R6, PT ;  /* 0x000000060500720c */ /* 0x000fe40003f06070 */
[----:B------:R-:W-:-:S04]  /*1f20*/  LOP3.LUT R5, R11, R2, RZ, 0x3c, !PT ;  /* 0x000000020b057212 */ /* 0x000fc800078e3cff */
[----:B------:R-:W-:Y:S01]  /*1f30*/  ISETP.GE.AND P1, PT, R5, RZ, PT ;  /* 0x000000ff0500720c */ /* 0x000fe20003f26270 */
[----:B------:R-:W-:-:S06]  /*1f40*/  IMAD.MOV R5, RZ, RZ, -R2 ;  /* 0x000000ffff057224 */ /* 0x000fcc00078e0a02 */
[----:B------:R-:W-:-:S06]  /*1f50*/  @P0 VIADD R8, R8, 0x1 ;  /* 0x0000000108080836 */ /* 0x000fcc0000000000 */
[----:B------:R-:W-:Y:S01]  /*1f60*/  @!P1 IADD3 R8, PT, PT, -R8, RZ, RZ ;  /* 0x000000ff08089210 */ /* 0x000fe20007ffe1ff */
[----:B0-----:R-:W-:Y:S01]  /*1f70*/  IMAD R3, R10, R4, R3 ;  /* 0x000000040a037224 */ /* 0x001fe200078e0203 */
[----:B------:R-:W-:-:S05]  /*1f80*/  @!P2 LOP3.LUT R8, RZ, R2, RZ, 0x33, !PT ;  /* 0x00000002ff08a212 */ /* 0x000fca00078e33ff */
[C---:B------:R-:W-:Y:S02]  /*1f90*/  IMAD R5, R8.reuse, R5, R11 ;  /* 0x0000000508057224 */ /* 0x040fe400078e020b */
[----:B------:R-:W-:-:S07]  /*1fa0*/  IMAD R3, R8, R7, R3 ;  /* 0x0000000708037224 */ /* 0x000fce00078e0203 */
.L_x_7:
[----:B------:R-:W-:Y:S05]  /*1fb0*/  BRA.U UP1, `(.L_x_3) ;  /* 0x0000000101887547 */ /* 0x000fea000b800000 */
[----:B------:R-:W1:Y:S01]  /*1fc0*/  S2UR UR7, SR_CgaCtaId ;  /* 0x00000000000779c3 */ /* 0x000e620000008800 */
[----:B------:R-:W-:Y:S01]  /*1fd0*/  UMOV UR5, 0x400 ;  /* 0x0000040000057882 */ /* 0x000fe20000000000 */
[----:B-----5:R-:W-:Y:S01]  /*1fe0*/  IABS R10, R5 ;  /* 0x00000005000a7213 */ /* 0x020fe20000000000 */
[----:B-1----:R-:W-:-:S04]  /*1ff0*/  ULEA UR5, UR7, UR5, 0x18 ;  /* 0x0000000507057291 */ /* 0x002fc8000f8ec0ff */
[----:B------:R-:W-:Y:S02]  /*2000*/  ULEA UR7, UR4, UR5, 0x2 ;  /* 0x0000000504077291 */ /* 0x000fe4000f8e10ff */
[----:B------:R-:W-:-:S04]  /*2010*/  UIADD3 UR4, UPT, UPT, -UR4, UR6, URZ ;  /* 0x0000000604047290 */ /* 0x000fc8000fffe1ff */
[----:B------:R-:W-:-:S03]  /*2020*/  ULEA UR4, UR4, UR5, 0x2 ;  /* 0x0000000504047291 */ /* 0x000fc6000f8e10ff */
[----:B------:R-:W0:Y:S02]  /*2030*/  LDS R8, [UR7+-0x4] ;  /* 0xfffffc07ff087984 */ /* 0x000e240008000800 */
[-C--:B0-----:R-:W-:Y:S02]  /*2040*/  IABS R9, R8.reuse ;  /* 0x0000000800097213 */ /* 0x081fe40000000000 */
[-C--:B------:R-:W-:Y:S02]  /*2050*/  IABS R12, R8.reuse ;  /* 0x00000008000c7213 */ /* 0x080fe40000000000 */
[----:B------:R-:W0:Y:S01]  /*2060*/  I2F.RP R2, R9 ;  /* 0x0000000900027306 */ /* 0x000e220000209400 */
[----:B------:R-:W-:-:S04]  /*2070*/  LOP3.LUT R5, R5, R8, RZ, 0x3c, !PT ;  /* 0x0000000805057212 */ /* 0x000fc800078e3cff */
[----:B------:R-:W-:-:S03]  /*2080*/  ISETP.GE.AND P1, PT, R5, RZ, PT ;  /* 0x000000ff0500720c */ /* 0x000fc60003f26270 */
[----:B0-----:R-:W0:Y:S02]  /*2090*/  MUFU.RCP R2, R2 ;  /* 0x0000000200027308 */ /* 0x001e240000001000 */
[----:B0-----:R-:W-:Y:S02]  /*20a0*/  IADD3 R6, PT, PT, R2, 0xffffffe, RZ ;  /* 0x0ffffffe02067810 */ /* 0x001fe40007ffe0ff */
[----:B------:R-:W-:-:S04]  /*20b0*/  IADD3 R2, PT, PT, RZ, -R12, RZ ;  /* 0x8000000cff027210 */ /* 0x000fc80007ffe0ff */
[----:B------:R0:W1:Y:S02]  /*20c0*/  F2I.FTZ.U32.TRUNC.NTZ R7, R6 ;  /* 0x0000000600077305 */ /* 0x000064000021f000 */
[----:B0-----:R-:W-:Y:S02]  /*20d0*/  IMAD.MOV.U32 R6, RZ, RZ, RZ ;  /* 0x000000ffff067224 */ /* 0x001fe400078e00ff */
[----:B-1----:R-:W-:-:S04]  /*20e0*/  IMAD.MOV R4, RZ, RZ, -R7 ;  /* 0x000000ffff047224 */ /* 0x002fc800078e0a07 */
[----:B------:R-:W-:Y:S01]  /*20f0*/  IMAD R11, R4, R9, RZ ;  /* 0x00000009040b7224 */ /* 0x000fe200078e02ff */
[----:B------:R-:W-:-:S03]  /*2100*/  MOV R4, R10 ;  /* 0x0000000a00047202 */ /* 0x000fc60000000f00 */
[----:B------:R-:W-:-:S06]  /*2110*/  IMAD.HI.U32 R7, R7, R11, R6 ;  /* 0x0000000b07077227 */ /* 0x000fcc00078e0006 */
[----:B------:R-:W-:-:S04]  /*2120*/  IMAD.HI.U32 R7, R7, R4, RZ ;  /* 0x0000000407077227 */ /* 0x000fc800078e00ff */
[----:B------:R-:W-:Y:S02]  /*2130*/  IMAD R2, R7, R2, R4 ;  /* 0x0000000207027224 */ /* 0x000fe400078e0204 */
[----:B------:R-:W0:Y:S03]  /*2140*/  LDS R4, [UR4] ;  /* 0x00000004ff047984 */ /* 0x000e260008000800 */
[----:B------:R-:W-:-:S13]  /*2150*/  ISETP.GT.U32.AND P2, PT, R9, R2, PT ;  /* 0x000000020900720c */ /* 0x000fda0003f44070 */
[----:B------:R-:W-:Y:S01]  /*2160*/  @!P2 IMAD.IADD R2, R2, 0x1, -R9 ;  /* 0x000000010202a824 */ /* 0x000fe200078e0a09 */
[----:B------:R-:W-:Y:S02]  /*2170*/  @!P2 IADD3 R7, PT, PT, R7, 0x1, RZ ;  /* 0x000000010707a810 */ /* 0x000fe40007ffe0ff */
[----:B------:R-:W-:Y:S02]  /*2180*/  ISETP.NE.AND P2, PT, R8, RZ, PT ;  /* 0x000000ff0800720c */ /* 0x000fe40003f45270 */
[----:B------:R-:W-:-:S13]  /*2190*/  ISETP.GE.U32.AND P0, PT, R2, R9, PT ;  /* 0x000000090200720c */ /* 0x000fda0003f06070 */
[----:B------:R-:W-:-:S05]  /*21a0*/  @P0 VIADD R7, R7, 0x1 ;  /* 0x0000000107070836 */ /* 0x000fca0000000000 */
[----:B------:R-:W-:Y:S02]  /*21b0*/  @!P1 IADD3 R7, PT, PT, -R7, RZ, RZ ;  /* 0x000000ff07079210 */ /* 0x000fe40007ffe1ff */
[----:B------:R-:W-:-:S05]  /*21c0*/  @!P2 LOP3.LUT R7, RZ, R8, RZ, 0x33, !PT ;  /* 0x00000008ff07a212 */ /* 0x000fca00078e33ff */
[----:B0-----:R-:W-:-:S07]  /*21d0*/  IMAD R3, R7, R4, R3 ;  /* 0x0000000407037224 */ /* 0x001fce00078e0203 */
.L_x_3:
[----:B-----5:R-:W1:Y:S02]  /*21e0*/  LDC.64 R4, c[0x0][0x390] ;  /* 0x0000e400ff047b82 */ /* 0x020e640000000a00 */
[----:B-1----:R-:W-:-:S05]  /*21f0*/  IMAD.WIDE R4, R0, 0x4, R4 ;  /* 0x0000000400047825 */ /* 0x002fca00078e0204 */
[----:B------:R-:W-:Y:S01]  /*2200*/  STG.E desc[UR10][R4.64], R3 ;  /* 0x0000000304007986 */ /* 0x000fe2000c10190a */
[----:B------:R-:W-:Y:S05]  /*2210*/  EXIT ;  /* 0x000000000000794d */ /* 0x000fea0003800000 */
.L_x_8:
[----:B------:R-:W-:-:S00]  /*2220*/  BRA `(.L_x_8) ;  /* 0xfffffffc00fc7947 */ /* 0x000fc0000383ffff */
[----:B------:R-:W-:-:S00]  /*2230*/  NOP ;  /* 0x0000000000007918 */ /* 0x000fc00000000000 */
        /* <DEDUP_REMOVED lines=12> */
.L_x_9:


//--------------------- .nv.shared.digitrevorder_kernel --------------------------
	.section	.nv.shared.digitrevorder_kernel,"aw",@nobits
	.sectionflags	@""
	.align	4
.nv.shared.digitrevorder_kernel:
	.zero		1152


//--------------------- .nv.shared.reserved.0     --------------------------
	.section	.nv.shared.reserved.0,"aw",@nobits
	.weak		__nv_reservedSMEM_offset_0_alias
	.size		__nv_reservedSMEM_offset_0_alias, 0, 64
	.other		__nv_reservedSMEM_offset_0_alias,@"STO_CUDA_RESERVED_SHARED STV_DEFAULT"
__nv_reservedSMEM_offset_0_alias:
	.zero		0
	.zero		64


//--------------------- .nv.constant0.digitrevorder_kernel --------------------------
	.section	.nv.constant0.digitrevorder_kernel,"a",@progbits
	.sectionflags	@""
	.align	4
.nv.constant0.digitrevorder_kernel:
	.zero		932


//--------------------- SYMBOLS --------------------------

	.type		.nv.reservedSmem.offset0,@object
	.size		.nv.reservedSmem.offset0,0x4
	.type		.nv.reservedSmem.cap,@object
	.size		.nv.reservedSmem.cap,0x4
